	.target	sm_80

	.elftype	@"ET_EXEC"


//--------------------- .note.nv.tkinfo           --------------------------
	.section	.note.nv.tkinfo,"",@"SHT_NOTE"
	.sectionflags	@"SHF_NOTE_NV_TKINFO"
	.tkinfo
        /*0018*/ 	.word	0x00000002
        /*0030*/ 	.string	""
        /*0030*/ 	.string	"ptxas"
        /*0030*/ 	.string	"Cuda compilation tools, release 13.0, V13.0.88"
        /*0030*/ 	.string	"Build cuda_13.0.r13.0/compiler.36424714_0"
        /*0030*/ 	.string	"-v  -suppress-debug-info  -lineinfo  -arch sm_80 "



//--------------------- .note.nv.cuinfo           --------------------------
	.section	.note.nv.cuinfo,"",@"SHT_NOTE"
	.sectionflags	@"SHF_NOTE_NV_CUINFO"
        /*0018*/ 	.short	0x0002
        /*001a*/ 	.short	0x0050
        /*001c*/ 	.short	0x0082
	.zero		2


//--------------------- .nv.info                  --------------------------
	.section	.nv.info,"",@"SHT_CUDA_INFO"
	.align	4


	//----- nvinfo : EIATTR_REGCOUNT
	.align		4
        /*0000*/ 	.byte	0x04, 0x2f
        /*0002*/ 	.short	(.L_1 - .L_0)
	.align		4
.L_0:
        /*0004*/ 	.word	index@(matmul_kernel)
        /*0008*/ 	.word	0x000000a8


	//----- nvinfo : EIATTR_FRAME_SIZE
	.align		4
.L_1:
        /*000c*/ 	.byte	0x04, 0x11
        /*000e*/ 	.short	(.L_3 - .L_2)
	.align		4
.L_2:
        /*0010*/ 	.word	index@(matmul_kernel)
        /*0014*/ 	.word	0x00000000


	//----- nvinfo : EIATTR_MIN_STACK_SIZE
	.align		4
.L_3:
        /*0018*/ 	.byte	0x04, 0x12
        /*001a*/ 	.short	(.L_5 - .L_4)
	.align		4
.L_4:
        /*001c*/ 	.word	index@(matmul_kernel)
        /*0020*/ 	.word	0x00000000
.L_5:


//--------------------- .nv.info.matmul_kernel    --------------------------
	.section	.nv.info.matmul_kernel,"",@"SHT_CUDA_INFO"
	.sectionflags	@""
	.align	4


	//----- nvinfo : EIATTR_CUDA_API_VERSION
	.align		4
        /*0000*/ 	.byte	0x04, 0x37
        /*0002*/ 	.short	(.L_7 - .L_6)
.L_6:
        /*0004*/ 	.word	0x00000082


	//----- nvinfo : EIATTR_SW2861232_WAR
	.align		4
.L_7:
        /*0008*/ 	.byte	0x01, 0x35
	.zero		2


	//----- nvinfo : EIATTR_PARAM_CBANK
	.align		4
        /*000c*/ 	.byte	0x04, 0x0a
        /*000e*/ 	.short	(.L_9 - .L_8)
	.align		4
.L_8:
        /*0010*/ 	.word	index@(.nv.constant0.matmul_kernel)
        /*0014*/ 	.short	0x0160
        /*0016*/ 	.short	0x0050


	//----- nvinfo : EIATTR_CBANK_PARAM_SIZE
	.align		4
.L_9:
        /*0018*/ 	.byte	0x03, 0x19
        /*001a*/ 	.short	0x0050


	//----- nvinfo : EIATTR_KPARAM_INFO
	.align		4
        /*001c*/ 	.byte	0x04, 0x17
        /*001e*/ 	.short	(.L_11 - .L_10)
.L_10:
        /*0020*/ 	.word	0x00000000
        /*0024*/ 	.short	0x000d
        /*0026*/ 	.short	0x0048
        /*0028*/ 	.byte	0x00, 0xf4, 0x21, 0x00


	//----- nvinfo : EIATTR_KPARAM_INFO
	.align		4
.L_11:
        /*002c*/ 	.byte	0x04, 0x17
        /*002e*/ 	.short	(.L_13 - .L_12)
.L_12:
        /*0030*/ 	.word	0x00000000
        /*0034*/ 	.short	0x000c
        /*0036*/ 	.short	0x0040
        /*0038*/ 	.byte	0x00, 0xf4, 0x21, 0x00


	//----- nvinfo : EIATTR_KPARAM_INFO
	.align		4
.L_13:
        /*003c*/ 	.byte	0x04, 0x17
        /*003e*/ 	.short	(.L_15 - .L_14)
.L_14:
        /*0040*/ 	.word	0x00000000
        /*0044*/ 	.short	0x000b
        /*0046*/ 	.short	0x0038
        /*0048*/ 	.byte	0x00, 0xf0, 0x11, 0x00


	//----- nvinfo : EIATTR_KPARAM_INFO
	.align		4
.L_15:
        /*004c*/ 	.byte	0x04, 0x17
        /*004e*/ 	.short	(.L_17 - .L_16)
.L_16:
        /*0050*/ 	.word	0x00000000
        /*0054*/ 	.short	0x000a
        /*0056*/ 	.short	0x0034
        /*0058*/ 	.byte	0x00, 0xf0, 0x11, 0x00


	//----- nvinfo : EIATTR_KPARAM_INFO
	.align		4
.L_17:
        /*005c*/ 	.byte	0x04, 0x17
        /*005e*/ 	.short	(.L_19 - .L_18)
.L_18:
        /*0060*/ 	.word	0x00000000
        /*0064*/ 	.short	0x0009
        /*0066*/ 	.short	0x0030
        /*0068*/ 	.byte	0x00, 0xf0, 0x11, 0x00


	//----- nvinfo : EIATTR_KPARAM_INFO
	.align		4
.L_19:
        /*006c*/ 	.byte	0x04, 0x17
        /*006e*/ 	.short	(.L_21 - .L_20)
.L_20:
        /*0070*/ 	.word	0x00000000
        /*0074*/ 	.short	0x0008
        /*0076*/ 	.short	0x002c
        /*0078*/ 	.byte	0x00, 0xf0, 0x11, 0x00


	//----- nvinfo : EIATTR_KPARAM_INFO
	.align		4
.L_21:
        /*007c*/ 	.byte	0x04, 0x17
        /*007e*/ 	.short	(.L_23 - .L_22)
.L_22:
        /*0080*/ 	.word	0x00000000
        /*0084*/ 	.short	0x0007
        /*0086*/ 	.short	0x0028
        /*0088*/ 	.byte	0x00, 0xf0, 0x11, 0x00


	//----- nvinfo : EIATTR_KPARAM_INFO
	.align		4
.L_23:
        /*008c*/ 	.byte	0x04, 0x17
        /*008e*/ 	.short	(.L_25 - .L_24)
.L_24:
        /*0090*/ 	.word	0x00000000
        /*0094*/ 	.short	0x0006
        /*0096*/ 	.short	0x0024
        /*0098*/ 	.byte	0x00, 0xf0, 0x11, 0x00


	//----- nvinfo : EIATTR_KPARAM_INFO
	.align		4
.L_25:
        /*009c*/ 	.byte	0x04, 0x17
        /*009e*/ 	.short	(.L_27 - .L_26)
.L_26:
        /*00a0*/ 	.word	0x00000000
        /*00a4*/ 	.short	0x0005
        /*00a6*/ 	.short	0x0020
        /*00a8*/ 	.byte	0x00, 0xf0, 0x11, 0x00


	//----- nvinfo : EIATTR_KPARAM_INFO
	.align		4
.L_27:
        /*00ac*/ 	.byte	0x04, 0x17
        /*00ae*/ 	.short	(.L_29 - .L_28)
.L_28:
        /*00b0*/ 	.word	0x00000000
        /*00b4*/ 	.short	0x0004
        /*00b6*/ 	.short	0x001c
        /*00b8*/ 	.byte	0x00, 0xf0, 0x11, 0x00


	//----- nvinfo : EIATTR_KPARAM_INFO
	.align		4
.L_29:
        /*00bc*/ 	.byte	0x04, 0x17
        /*00be*/ 	.short	(.L_31 - .L_30)
.L_30:
        /*00c0*/ 	.word	0x00000000
        /*00c4*/ 	.short	0x0003
        /*00c6*/ 	.short	0x0018
        /*00c8*/ 	.byte	0x00, 0xf0, 0x11, 0x00


	//----- nvinfo : EIATTR_KPARAM_INFO
	.align		4
.L_31:
        /*00cc*/ 	.byte	0x04, 0x17
        /*00ce*/ 	.short	(.L_33 - .L_32)
.L_32:
        /*00d0*/ 	.word	0x00000000
        /*00d4*/ 	.short	0x0002
        /*00d6*/ 	.short	0x0010
        /*00d8*/ 	.byte	0x00, 0xf4, 0x21, 0x00


	//----- nvinfo : EIATTR_KPARAM_INFO
	.align		4
.L_33:
        /*00dc*/ 	.byte	0x04, 0x17
        /*00de*/ 	.short	(.L_35 - .L_34)
.L_34:
        /*00e0*/ 	.word	0x00000000
        /*00e4*/ 	.short	0x0001
        /*00e6*/ 	.short	0x0008
        /*00e8*/ 	.byte	0x00, 0xf4, 0x21, 0x00


	//----- nvinfo : EIATTR_KPARAM_INFO
	.align		4
.L_35:
        /*00ec*/ 	.byte	0x04, 0x17
        /*00ee*/ 	.short	(.L_37 - .L_36)
.L_36:
        /*00f0*/ 	.word	0x00000000
        /*00f4*/ 	.short	0x0000
        /*00f6*/ 	.short	0x0000
        /*00f8*/ 	.byte	0x00, 0xf4, 0x21, 0x00


	//----- nvinfo : EIATTR_MAXREG_COUNT
	.align		4
.L_37:
        /*00fc*/ 	.byte	0x03, 0x1b
        /*00fe*/ 	.short	0x00ff


	//----- nvinfo : EIATTR_NUM_BARRIERS
	.align		4
        /*0100*/ 	.byte	0x02, 0x4c
        /*0102*/ 	.byte	0x01
	.zero		1


	//----- nvinfo : EIATTR_MERCURY_ISA_VERSION
	.align		4
        /*0104*/ 	.byte	0x03, 0x5f
        /*0106*/ 	.short	0x0000


	//----- nvinfo : EIATTR_EXIT_INSTR_OFFSETS
	.align		4
        /*0108*/ 	.byte	0x04, 0x1c
        /*010a*/ 	.short	(.L_39 - .L_38)


	//   ....[0]....
.L_38:
        /*010c*/ 	.word	0x000038b0


	//   ....[1]....
        /*0110*/ 	.word	0x000038e0


	//----- nvinfo : EIATTR_REQNTID
	.align		4
.L_39:
        /*0114*/ 	.byte	0x04, 0x10
        /*0116*/ 	.short	(.L_41 - .L_40)
.L_40:
        /*0118*/ 	.word	0x00000080
        /*011c*/ 	.word	0x00000001
        /*0120*/ 	.word	0x00000001
.L_41:


//--------------------- .nv.callgraph             --------------------------
	.section	.nv.callgraph,"",@"SHT_CUDA_CALLGRAPH"
	.align	4
	.sectionentsize	8
	.align		4
        /*0000*/ 	.word	0x00000000
	.align		4
        /*0004*/ 	.word	0xffffffff
	.align		4
        /*0008*/ 	.word	0x00000000
	.align		4
        /*000c*/ 	.word	0xfffffffe
	.align		4
        /*0010*/ 	.word	0x00000000
	.align		4
        /*0014*/ 	.word	0xfffffffd
	.align		4
        /*0018*/ 	.word	0x00000000
	.align		4
        /*001c*/ 	.word	0xfffffffc


//--------------------- .nv.rel.action            --------------------------
	.section	.nv.rel.action,"",@"SHT_CUDA_RELOCINFO"
	.align	8
	.sectionentsize	8
        /*0000*/ 	.byte	0x73, 0x00, 0x00, 0x00, 0x00, 0x00, 0x00, 0x00, 0x00, 0x00, 0x00, 0x11, 0x25, 0x00, 0x05, 0x36


//--------------------- .nv.constant0.matmul_kernel --------------------------
	.section	.nv.constant0.matmul_kernel,"a",@progbits
	.sectionflags	@""
	.align	4
.nv.constant0.matmul_kernel:
	.zero		432


//--------------------- .text.matmul_kernel       --------------------------
	.section	.text.matmul_kernel,"ax",@progbits
	.sectioninfo	@"SHI_REGISTERS=168"
	.align	128
        .global         matmul_kernel
        .type           matmul_kernel,@function
        .size           matmul_kernel,(.L_x_4 - matmul_kernel)
        .other          matmul_kernel,@"STO_CUDA_ENTRY STV_DEFAULT"
matmul_kernel:
.text.matmul_kernel:
[----:B------:R-:W-:Y:S02]  /*0000*/  IMAD.MOV.U32 R1, RZ, RZ, c[0x0][0x28] ;  /* 0x00000a00ff017624 */ /* 0x000fe400078e00ff */
[----:B------:R-:W-:Y:S01]  /*0010*/  IMAD.MOV.U32 R6, RZ, RZ, 0x3f ;  /* 0x0000003fff067424 */ /* 0x000fe200078e00ff */
[----:B------:R-:W0:Y:S01]  /*0020*/  S2R R5, SR_CTAID.X ;  /* 0x0000000000057919 */ /* 0x000e220000002500 */
[----:B------:R-:W-:Y:S01]  /*0030*/  IMAD.MOV.U32 R133, RZ, RZ, c[0x0][0x180] ;  /* 0x00006000ff857624 */ /* 0x000fe200078e00ff */
[----:B------:R-:W-:Y:S02]  /*0040*/  ULDC UR4, c[0x0][0x180] ;  /* 0x0000600000047ab9 */ /* 0x000fe40000000800 */
[----:B------:R-:W-:Y:S01]  /*0050*/  IADD3 R0, R6, c[0x0][0x17c], RZ ;  /* 0x00005f0006007a10 */ /* 0x000fe20007ffe0ff */
[----:B------:R-:W-:Y:S01]  /*0060*/  ULDC.64 UR6, c[0x0][0x118] ;  /* 0x0000460000067ab9 */ /* 0x000fe20000000a00 */
[----:B------:R-:W-:Y:S02]  /*0070*/  IADD3 R133, R133, 0x1f, RZ ;  /* 0x0000001f85857810 */ /* 0x000fe40007ffe0ff */
[----:B------:R-:W-:-:S04]  /*0080*/  SHF.R.S32.HI R3, RZ, 0x1f, R0 ;  /* 0x0000001fff037819 */ /* 0x000fc80000011400 */
[----:B------:R-:W-:-:S04]  /*0090*/  LEA.HI R3, R3, R0, RZ, 0x6 ;  /* 0x0000000003037211 */ /* 0x000fc800078f30ff */
[----:B------:R-:W-:-:S05]  /*00a0*/  SHF.R.S32.HI R3, RZ, 0x6, R3 ;  /* 0x00000006ff037819 */ /* 0x000fca0000011403 */
[----:B------:R-:W-:Y:S01]  /*00b0*/  IMAD.SHL.U32 R4, R3, 0x4, RZ ;  /* 0x0000000403047824 */ /* 0x000fe200078e00ff */
[----:B0-----:R-:W-:-:S04]  /*00c0*/  IABS R10, R5 ;  /* 0x00000005000a7213 */ /* 0x001fc80000000000 */
[-C--:B------:R-:W-:Y:S02]  /*00d0*/  IABS R7, R4.reuse ;  /* 0x0000000400077213 */ /* 0x080fe40000000000 */
[----:B------:R-:W-:Y:S02]  /*00e0*/  IABS R11, R4 ;  /* 0x00000004000b7213 */ /* 0x000fe40000000000 */
[----:B------:R-:W0:Y:S08]  /*00f0*/  I2F.RP R0, R7 ;  /* 0x0000000700007306 */ /* 0x000e300000209400 */
[----:B0-----:R-:W0:Y:S02]  /*0100*/  MUFU.RCP R0, R0 ;  /* 0x0000000000007308 */ /* 0x001e240000001000 */
[----:B0-----:R-:W-:Y:S01]  /*0110*/  IADD3 R2, R0, 0xffffffe, RZ ;  /* 0x0ffffffe00027810 */ /* 0x001fe20007ffe0ff */
[----:B------:R-:W-:-:S05]  /*0120*/  IMAD.MOV R0, RZ, RZ, -R11 ;  /* 0x000000ffff007224 */ /* 0x000fca00078e0a0b */
[----:B------:R0:W1:Y:S02]  /*0130*/  F2I.FTZ.U32.TRUNC.NTZ R3, R2 ;  /* 0x0000000200037305 */ /* 0x000064000021f000 */
[----:B0-----:R-:W-:Y:S02]  /*0140*/  IMAD.MOV.U32 R2, RZ, RZ, RZ ;  /* 0x000000ffff027224 */ /* 0x001fe400078e00ff */
[----:B-1----:R-:W-:-:S04]  /*0150*/  IMAD.MOV R8, RZ, RZ, -R3 ;  /* 0x000000ffff087224 */ /* 0x002fc800078e0a03 */
[----:B------:R-:W-:Y:S02]  /*0160*/  IMAD R9, R8, R7, RZ ;  /* 0x0000000708097224 */ /* 0x000fe400078e02ff */
[----:B------:R-:W-:Y:S02]  /*0170*/  IMAD.MOV.U32 R8, RZ, RZ, R10 ;  /* 0x000000ffff087224 */ /* 0x000fe400078e000a */
[----:B------:R-:W-:-:S06]  /*0180*/  IMAD.HI.U32 R3, R3, R9, R2 ;  /* 0x0000000903037227 */ /* 0x000fcc00078e0002 */
[----:B------:R-:W-:-:S04]  /*0190*/  IMAD.HI.U32 R3, R3, R8, RZ ;  /* 0x0000000803037227 */ /* 0x000fc800078e00ff */
[----:B------:R-:W-:-:S05]  /*01a0*/  IMAD R0, R3, R0, R8 ;  /* 0x0000000003007224 */ /* 0x000fca00078e0208 */
[----:B------:R-:W-:-:S13]  /*01b0*/  ISETP.GT.U32.AND P1, PT, R7, R0, PT ;  /* 0x000000000700720c */ /* 0x000fda0003f24070 */
[----:B------:R-:W-:Y:S01]  /*01c0*/  @!P1 IMAD.IADD R0, R0, 0x1, -R7 ;  /* 0x0000000100009824 */ /* 0x000fe200078e0a07 */
[----:B------:R-:W-:Y:S02]  /*01d0*/  @!P1 IADD3 R3, R3, 0x1, RZ ;  /* 0x0000000103039810 */ /* 0x000fe40007ffe0ff */
[----:B------:R-:W-:Y:S02]  /*01e0*/  ISETP.NE.AND P1, PT, R4, RZ, PT ;  /* 0x000000ff0400720c */ /* 0x000fe40003f25270 */
[----:B------:R-:W-:Y:S02]  /*01f0*/  ISETP.GE.U32.AND P0, PT, R0, R7, PT ;  /* 0x000000070000720c */ /* 0x000fe40003f06070 */
[----:B------:R-:W-:-:S04]  /*0200*/  LOP3.LUT R0, R5, R4, RZ, 0x3c, !PT ;  /* 0x0000000405007212 */ /* 0x000fc800078e3cff */
[----:B------:R-:W-:Y:S02]  /*0210*/  ISETP.GE.AND P2, PT, R0, RZ, PT ;  /* 0x000000ff0000720c */ /* 0x000fe40003f46270 */
[----:B------:R-:W-:-:S05]  /*0220*/  IADD3 R0, R6, c[0x0][0x178], RZ ;  /* 0x00005e0006007a10 */ /* 0x000fca0007ffe0ff */
[----:B------:R-:W-:-:S05]  /*0230*/  @P0 IADD3 R3, R3, 0x1, RZ ;  /* 0x0000000103030810 */ /* 0x000fca0007ffe0ff */
[----:B------:R-:W-:Y:S01]  /*0240*/  IMAD.MOV.U32 R2, RZ, RZ, R3 ;  /* 0x000000ffff027224 */ /* 0x000fe200078e0003 */
[----:B------:R-:W-:-:S03]  /*0250*/  SHF.R.S32.HI R3, RZ, 0x1f, R0 ;  /* 0x0000001fff037819 */ /* 0x000fc60000011400 */
[----:B------:R-:W-:Y:S01]  /*0260*/  @!P2 IMAD.MOV R2, RZ, RZ, -R2 ;  /* 0x000000ffff02a224 */ /* 0x000fe200078e0a02 */
[----:B------:R-:W-:Y:S02]  /*0270*/  @!P1 LOP3.LUT R2, RZ, R4, RZ, 0x33, !PT ;  /* 0x00000004ff029212 */ /* 0x000fe400078e33ff */
[----:B------:R-:W-:-:S03]  /*0280*/  LEA.HI R3, R3, R0, RZ, 0x6 ;  /* 0x0000000003037211 */ /* 0x000fc600078f30ff */
[----:B------:R-:W-:Y:S02]  /*0290*/  IMAD.SHL.U32 R80, R2, 0x4, RZ ;  /* 0x0000000402507824 */ /* 0x000fe400078e00ff */
[----:B------:R-:W-:-:S03]  /*02a0*/  IMAD.MOV R2, RZ, RZ, -R2 ;  /* 0x000000ffff027224 */ /* 0x000fc600078e0a02 */
[----:B------:R-:W-:Y:S01]  /*02b0*/  LEA.HI.SX32 R3, R3, -R80, 0x1a ;  /* 0x8000005003037211 */ /* 0x000fe200078fd2ff */
[----:B------:R-:W-:-:S03]  /*02c0*/  IMAD R4, R4, R2, R5 ;  /* 0x0000000204047224 */ /* 0x000fc600078e0205 */
[----:B------:R-:W-:Y:S02]  /*02d0*/  IMNMX R11, R3, 0x4, PT ;  /* 0x00000004030b7817 */ /* 0x000fe40003800200 */
[----:B------:R-:W-:Y:S02]  /*02e0*/  IABS R9, R4 ;  /* 0x0000000400097213 */ /* 0x000fe40000000000 */
[----:B------:R-:W-:-:S04]  /*02f0*/  IABS R7, R11 ;  /* 0x0000000b00077213 */ /* 0x000fc80000000000 */
[----:B------:R-:W0:Y:S08]  /*0300*/  I2F.RP R0, R7 ;  /* 0x0000000700007306 */ /* 0x000e300000209400 */
[----:B0-----:R-:W0:Y:S02]  /*0310*/  MUFU.RCP R0, R0 ;  /* 0x0000000000007308 */ /* 0x001e240000001000 */
[----:B0-----:R-:W-:-:S06]  /*0320*/  IADD3 R3, R0, 0xffffffe, RZ ;  /* 0x0ffffffe00037810 */ /* 0x001fcc0007ffe0ff */
[----:B------:R-:W0:Y:S02]  /*0330*/  F2I.FTZ.U32.TRUNC.NTZ R3, R3 ;  /* 0x0000000300037305 */ /* 0x000e24000021f000 */
[----:B0-----:R-:W-:-:S04]  /*0340*/  IMAD.MOV R6, RZ, RZ, -R3 ;  /* 0x000000ffff067224 */ /* 0x001fc800078e0a03 */
[----:B------:R-:W-:Y:S01]  /*0350*/  IMAD.MOV.U32 R2, RZ, RZ, R6 ;  /* 0x000000ffff027224 */ /* 0x000fe200078e0006 */
[----:B------:R-:W-:-:S03]  /*0360*/  IABS R6, R11 ;  /* 0x0000000b00067213 */ /* 0x000fc60000000000 */
[----:B------:R-:W-:Y:S02]  /*0370*/  IMAD R5, R2, R7, RZ ;  /* 0x0000000702057224 */ /* 0x000fe400078e02ff */
[----:B------:R-:W-:Y:S02]  /*0380*/  IMAD.MOV.U32 R2, RZ, RZ, RZ ;  /* 0x000000ffff027224 */ /* 0x000fe400078e00ff */
[----:B------:R-:W-:Y:S02]  /*0390*/  IMAD.MOV R0, RZ, RZ, -R6 ;  /* 0x000000ffff007224 */ /* 0x000fe400078e0a06 */
        /* <DEDUP_REMOVED lines=10> */
[----:B------:R-:W0:Y:S05]  /*0440*/  S2R R0, SR_TID.X ;  /* 0x0000000000007919 */ /* 0x000e2a0000002100 */
[----:B------:R-:W-:Y:S02]  /*0450*/  @P0 IADD3 R2, R2, 0x1, RZ ;  /* 0x0000000102020810 */ /* 0x000fe40007ffe0ff */
[----:B------:R-:W-:-:S03]  /*0460*/  ISETP.GT.AND P0, PT, R133, 0x1f, PT ;  /* 0x0000001f8500780c */ /* 0x000fc60003f04270 */
[----:B------:R-:W-:-:S04]  /*0470*/  IMAD.MOV.U32 R19, RZ, RZ, R2 ;  /* 0x000000ffff137224 */ /* 0x000fc800078e0002 */
[----:B------:R-:W-:Y:S01]  /*0480*/  @!P2 IMAD.MOV R19, RZ, RZ, -R19 ;  /* 0x000000ffff13a224 */ /* 0x000fe200078e0a13 */
[----:B------:R-:W-:-:S05]  /*0490*/  @!P1 LOP3.LUT R19, RZ, R11, RZ, 0x33, !PT ;  /* 0x0000000bff139212 */ /* 0x000fca00078e33ff */
[----:B------:R-:W-:Y:S02]  /*04a0*/  IMAD.MOV R2, RZ, RZ, -R19 ;  /* 0x000000ffff027224 */ /* 0x000fe400078e0a13 */
[----:B------:R-:W-:Y:S02]  /*04b0*/  IMAD.SHL.U32 R19, R19, 0x40, RZ ;  /* 0x0000004013137824 */ /* 0x000fe400078e00ff */
[----:B------:R-:W-:Y:S01]  /*04c0*/  IMAD R2, R11, R2, R4 ;  /* 0x000000020b027224 */ /* 0x000fe200078e0204 */
[----:B0-----:R-:W-:Y:S02]  /*04d0*/  SHF.R.U32.HI R3, RZ, 0x6, R0 ;  /* 0x00000006ff037819 */ /* 0x001fe40000011600 */
[----:B------:R-:W-:Y:S01]  /*04e0*/  LOP3.LUT R25, R0, 0x3f, RZ, 0xc0, !PT ;  /* 0x0000003f00197812 */ /* 0x000fe200078ec0ff */
[----:B------:R-:W-:Y:S01]  /*04f0*/  IMAD.IADD R80, R80, 0x1, R2 ;  /* 0x0000000150507824 */ /* 0x000fe200078e0202 */
[----:B------:R-:W-:Y:S02]  /*0500*/  SGXT.U32 R2, R3, 0x1 ;  /* 0x000000010302781a */ /* 0x000fe40000000000 */
[----:B------:R-:W-:Y:S01]  /*0510*/  LOP3.LUT R3, R0, 0x40, RZ, 0xc0, !PT ;  /* 0x0000004000037812 */ /* 0x000fe200078ec0ff */
[----:B------:R-:W-:Y:S01]  /*0520*/  IMAD R80, R80, 0x40, R25 ;  /* 0x0000004050507824 */ /* 0x000fe200078e0219 */
[----:B------:R-:W-:-:S02]  /*0530*/  LOP3.LUT R4, R2, 0x2, RZ, 0xfc, !PT ;  /* 0x0000000202047812 */ /* 0x000fc400078efcff */
[C---:B------:R-:W-:Y:S02]  /*0540*/  LOP3.LUT R5, R2.reuse, 0x4, RZ, 0xfc, !PT ;  /* 0x0000000402057812 */ /* 0x040fe400078efcff */
[C---:B------:R-:W-:Y:S02]  /*0550*/  LOP3.LUT R6, R2.reuse, 0x6, RZ, 0xfc, !PT ;  /* 0x0000000602067812 */ /* 0x040fe400078efcff */
[C---:B------:R-:W-:Y:S02]  /*0560*/  LOP3.LUT R7, R2.reuse, 0x8, RZ, 0xfc, !PT ;  /* 0x0000000802077812 */ /* 0x040fe400078efcff */
[C---:B------:R-:W-:Y:S02]  /*0570*/  LOP3.LUT R8, R2.reuse, 0xa, RZ, 0xfc, !PT ;  /* 0x0000000a02087812 */ /* 0x040fe400078efcff */
[C---:B------:R-:W-:Y:S02]  /*0580*/  LOP3.LUT R9, R2.reuse, 0xc, RZ, 0xfc, !PT ;  /* 0x0000000c02097812 */ /* 0x040fe400078efcff */
        /* <DEDUP_REMOVED lines=8> */
[----:B------:R-:W-:Y:S01]  /*0610*/  LOP3.LUT R18, R2, 0x1e, RZ, 0xfc, !PT ;  /* 0x0000001e02127812 */ /* 0x000fe200078efcff */
[----:B------:R-:W-:Y:S05]  /*0620*/  @P0 BRA `(.L_x_0) ;  /* 0x000000a000000947 */ /* 0x000fea0003800000 */
[----:B------:R-:W-:Y:S01]  /*0630*/  IMAD.SHL.U32 R81, R0, 0x8, RZ ;  /* 0x0000000800517824 */ /* 0x000fe200078e00ff */
[----:B------:R-:W-:Y:S01]  /*0640*/  CS2R R72, SRZ ;  /* 0x0000000000487805 */ /* 0x000fe2000001ff00 */
[----:B------:R-:W-:Y:S01]  /*0650*/  CS2R R10, SRZ ;  /* 0x00000000000a7805 */ /* 0x000fe2000001ff00 */
[----:B------:R-:W-:Y:S01]  /*0660*/  CS2R R56, SRZ ;  /* 0x0000000000387805 */ /* 0x000fe2000001ff00 */
[----:B------:R-:W-:Y:S01]  /*0670*/  CS2R R8, SRZ ;  /* 0x0000000000087805 */ /* 0x000fe2000001ff00 */
[----:B------:R-:W-:Y:S01]  /*0680*/  CS2R R74, SRZ ;  /* 0x00000000004a7805 */ /* 0x000fe2000001ff00 */
[----:B------:R-:W-:Y:S01]  /*0690*/  CS2R R6, SRZ ;  /* 0x0000000000067805 */ /* 0x000fe2000001ff00 */
[----:B------:R-:W-:Y:S01]  /*06a0*/  CS2R R58, SRZ ;  /* 0x00000000003a7805 */ /* 0x000fe2000001ff00 */
[----:B------:R-:W-:Y:S01]  /*06b0*/  CS2R R4, SRZ ;  /* 0x0000000000047805 */ /* 0x000fe2000001ff00 */
[----:B------:R-:W-:Y:S05]  /*06c0*/  BRA `(.L_x_1) ;  /* 0x0000227000007947 */ /* 0x000fea0003800000 */
.L_x_0:
[----:B------:R-:W-:Y:S01]  /*06d0*/  IABS R20, c[0x0][0x17c] ;  /* 0x00005f0000147a13 */ /* 0x000fe20000000000 */
[----:B------:R-:W-:Y:S01]  /*06e0*/  IMAD.SHL.U32 R82, R25, 0x2, RZ ;  /* 0x0000000219527824 */ /* 0x000fe200078e00ff */
[----:B------:R-:W-:Y:S01]  /*06f0*/  SHF.R.U32.HI R28, RZ, 0x5, R0 ;  /* 0x00000005ff1c7819 */ /* 0x000fe20000011600 */
[C---:B------:R-:W-:Y:S01]  /*0700*/  IMAD.SHL.U32 R81, R0.reuse, 0x8, RZ ;  /* 0x0000000800517824 */ /* 0x040fe200078e00ff */
[----:B------:R-:W0:Y:S01]  /*0710*/  I2F.RP R26, R20 ;  /* 0x00000014001a7306 */ /* 0x000e220000209400 */
[C---:B------:R-:W-:Y:S01]  /*0720*/  LEA.HI R32, R0.reuse, R19, RZ, 0x1b ;  /* 0x0000001300207211 */ /* 0x040fe200078fd8ff */
[----:B------:R-:W-:Y:S01]  /*0730*/  IMAD.SHL.U32 R83, R0, 0x40, RZ ;  /* 0x0000004000537824 */ /* 0x000fe200078e00ff */
[----:B------:R-:W-:Y:S01]  /*0740*/  SGXT.U32 R28, R28, 0x2 ;  /* 0x000000021c1c781a */ /* 0x000fe20000000000 */
[----:B------:R-:W-:Y:S01]  /*0750*/  IMAD.MOV.U32 R127, RZ, RZ, c[0x0][0x18c] ;  /* 0x00006300ff7f7624 */ /* 0x000fe200078e00ff */
[----:B------:R-:W-:Y:S01]  /*0760*/  IADD3 R24, R32, 0x3c, RZ ;  /* 0x0000003c20187810 */ /* 0x000fe20007ffe0ff */
[----:B------:R-:W-:Y:S01]  /*0770*/  IMAD.MOV.U32 R126, RZ, RZ, c[0x0][0x188] ;  /* 0x00006200ff7e7624 */ /* 0x000fe200078e00ff */
[----:B------:R-:W-:Y:S01]  /*0780*/  LOP3.LUT R36, R19, R28, RZ, 0xfc, !PT ;  /* 0x0000001c13247212 */ /* 0x000fe200078efcff */
[----:B------:R-:W-:Y:S01]  /*0790*/  IMAD R110, R2, c[0x0][0x188], RZ ;  /* 0x00006200026e7a24 */ /* 0x000fe200078e02ff */
[----:B------:R-:W-:Y:S01]  /*07a0*/  IABS R31, R24 ;  /* 0x00000018001f7213 */ /* 0x000fe20000000000 */
[----:B------:R-:W-:Y:S01]  /*07b0*/  IMAD R111, R18, c[0x0][0x188], RZ ;  /* 0x00006200126f7a24 */ /* 0x000fe200078e02ff */
[----:B------:R-:W-:Y:S01]  /*07c0*/  LOP3.LUT R27, R36, 0x38, RZ, 0xfc, !PT ;  /* 0x00000038241b7812 */ /* 0x000fe200078efcff */
[----:B------:R-:W-:Y:S01]  /*07d0*/  IMAD R112, R17, c[0x0][0x188], RZ ;  /* 0x0000620011707a24 */ /* 0x000fe200078e02ff */
[----:B------:R-:W-:Y:S01]  /*07e0*/  ISETP.GE.AND P0, PT, R24, RZ, PT ;  /* 0x000000ff1800720c */ /* 0x000fe20003f06270 */
[----:B------:R-:W-:Y:S01]  /*07f0*/  IMAD R113, R16, c[0x0][0x188], RZ ;  /* 0x0000620010717a24 */ /* 0x000fe200078e02ff */
[----:B------:R-:W-:Y:S01]  /*0800*/  IABS R33, R27 ;  /* 0x0000001b00217213 */ /* 0x000fe20000000000 */
[----:B0-----:R-:W0:Y:S01]  /*0810*/  MUFU.RCP R26, R26 ;  /* 0x0000001a001a7308 */ /* 0x001e220000001000 */
[----:B------:R-:W-:Y:S01]  /*0820*/  IABS R21, c[0x0][0x178] ;  /* 0x00005e0000157a13 */ /* 0x000fe20000000000 */
[----:B------:R-:W-:Y:S01]  /*0830*/  IMAD R114, R15, c[0x0][0x188], RZ ;  /* 0x000062000f727a24 */ /* 0x000fe200078e02ff */
[----:B------:R-:W-:Y:S01]  /*0840*/  ISETP.NE.U32.AND P1, PT, R3, RZ, PT ;  /* 0x000000ff0300720c */ /* 0x000fe20003f25070 */
[----:B------:R-:W-:Y:S01]  /*0850*/  IMAD R115, R14, c[0x0][0x188], RZ ;  /* 0x000062000e737a24 */ /* 0x000fe200078e02ff */
[C---:B------:R-:W-:Y:S01]  /*0860*/  LOP3.LUT R30, R36.reuse, 0x30, RZ, 0xfc, !PT ;  /* 0x00000030241e7812 */ /* 0x040fe200078efcff */
[----:B------:R-:W-:Y:S01]  /*0870*/  IMAD R116, R13, c[0x0][0x188], RZ ;  /* 0x000062000d747a24 */ /* 0x000fe200078e02ff */
[----:B------:R-:W-:Y:S01]  /*0880*/  LOP3.LUT R34, R36, 0x2c, RZ, 0xfc, !PT ;  /* 0x0000002c24227812 */ /* 0x000fe200078efcff */
[----:B------:R-:W1:Y:S01]  /*0890*/  I2F.RP R28, R21 ;  /* 0x00000015001c7306 */ /* 0x000e620000209400 */
[----:B------:R-:W-:Y:S01]  /*08a0*/  ISETP.GE.AND P5, PT, R30, RZ, PT ;  /* 0x000000ff1e00720c */ /* 0x000fe20003fa6270 */
[----:B------:R-:W-:Y:S01]  /*08b0*/  IMAD R117, R12, c[0x0][0x188], RZ ;  /* 0x000062000c757a24 */ /* 0x000fe200078e02ff */
[C---:B------:R-:W-:Y:S01]  /*08c0*/  LOP3.LUT R40, R36.reuse, 0x14, RZ, 0xfc, !PT ;  /* 0x0000001424287812 */ /* 0x040fe200078efcff */
[----:B------:R-:W-:Y:S01]  /*08d0*/  IMAD R118, R11, c[0x0][0x188], RZ ;  /* 0x000062000b767a24 */ /* 0x000fe200078e02ff */
[----:B------:R-:W-:Y:S01]  /*08e0*/  LOP3.LUT R38, R36, 0x18, RZ, 0xfc, !PT ;  /* 0x0000001824267812 */ /* 0x000fe200078efcff */
[----:B------:R-:W-:Y:S01]  /*08f0*/  IMAD R119, R10, c[0x0][0x188], RZ ;  /* 0x000062000a777a24 */ /* 0x000fe200078e02ff */
[----:B------:R-:W-:Y:S01]  /*0900*/  IABS R43, R40 ;  /* 0x00000028002b7213 */ /* 0x000fe20000000000 */
[----:B------:R-:W-:Y:S01]  /*0910*/  IMAD R120, R9, c[0x0][0x188], RZ ;  /* 0x0000620009787a24 */ /* 0x000fe200078e02ff */
[----:B0-----:R-:W-:Y:S01]  /*0920*/  IADD3 R22, R26, 0xffffffe, RZ ;  /* 0x0ffffffe1a167810 */ /* 0x001fe20007ffe0ff */
[----:B------:R-:W-:Y:S01]  /*0930*/  IMAD R121, R8, c[0x0][0x188], RZ ;  /* 0x0000620008797a24 */ /* 0x000fe200078e02ff */
[----:B------:R-:W-:Y:S01]  /*0940*/  IABS R41, R38 ;  /* 0x0000002600297213 */ /* 0x000fe20000000000 */
[----:B------:R-:W-:Y:S01]  /*0950*/  IMAD R122, R7, c[0x0][0x188], RZ ;  /* 0x00006200077a7a24 */ /* 0x000fe200078e02ff */
[----:B------:R0:W2:Y:S01]  /*0960*/  F2I.FTZ.U32.TRUNC.NTZ R23, R22 ;  /* 0x0000001600177305 */ /* 0x0000a2000021f000 */
[----:B------:R-:W-:Y:S01]  /*0970*/  LOP3.LUT R42, R36, 0xc, RZ, 0xfc, !PT ;  /* 0x0000000c242a7812 */ /* 0x000fe200078efcff */
[----:B------:R-:W-:Y:S01]  /*0980*/  IMAD R123, R6, c[0x0][0x188], RZ ;  /* 0x00006200067b7a24 */ /* 0x000fe200078e02ff */
[----:B------:R-:W-:Y:S01]  /*0990*/  LOP3.LUT R46, R36, 0x4, RZ, 0xfc, !PT ;  /* 0x00000004242e7812 */ /* 0x000fe200078efcff */
[----:B------:R-:W-:Y:S01]  /*09a0*/  IMAD R124, R5, c[0x0][0x188], RZ ;  /* 0x00006200057c7a24 */ /* 0x000fe200078e02ff */
[----:B------:R-:W-:Y:S01]  /*09b0*/  IABS R47, R42 ;  /* 0x0000002a002f7213 */ /* 0x000fe20000000000 */
[----:B------:R-:W-:Y:S01]  /*09c0*/  IMAD R125, R4, c[0x0][0x188], RZ ;  /* 0x00006200047d7a24 */ /* 0x000fe200078e02ff */
[----:B------:R-:W-:Y:S01]  /*09d0*/  IABS R51, R46 ;  /* 0x0000002e00337213 */ /* 0x000fe20000000000 */
[----:B-1----:R-:W1:Y:S01]  /*09e0*/  MUFU.RCP R28, R28 ;  /* 0x0000001c001c7308 */ /* 0x002e620000001000 */
[----:B0-----:R-:W-:Y:S01]  /*09f0*/  IMAD.MOV.U32 R22, RZ, RZ, RZ ;  /* 0x000000ffff167224 */ /* 0x001fe200078e00ff */
[----:B------:R-:W-:Y:S01]  /*0a00*/  LOP3.LUT R44, R36, 0x8, RZ, 0xfc, !PT ;  /* 0x00000008242c7812 */ /* 0x000fe200078efcff */
[----:B------:R-:W-:Y:S01]  /*0a10*/  CS2R R76, SRZ ;  /* 0x00000000004c7805 */ /* 0x000fe2000001ff00 */
[----:B------:R-:W-:Y:S01]  /*0a20*/  IABS R53, R36 ;  /* 0x0000002400357213 */ /* 0x000fe20000000000 */
[----:B------:R-:W-:Y:S01]  /*0a30*/  CS2R R78, SRZ ;  /* 0x00000000004e7805 */ /* 0x000fe2000001ff00 */
[----:B------:R-:W-:Y:S01]  /*0a40*/  IABS R49, R44 ;  /* 0x0000002c00317213 */ /* 0x000fe20000000000 */
[----:B------:R-:W-:Y:S01]  /*0a50*/  CS2R R72, SRZ ;  /* 0x0000000000487805 */ /* 0x000fe2000001ff00 */
[--C-:B--2---:R-:W-:Y:S01]  /*0a60*/  IMAD.MOV R29, RZ, RZ, -R23.reuse ;  /* 0x000000ffff1d7224 */ /* 0x104fe200078e0a17 */
[----:B------:R-:W-:Y:S01]  /*0a70*/  LOP3.LUT R55, R81, 0x30, RZ, 0xc0, !PT ;  /* 0x0000003051377812 */ /* 0x000fe200078ec0ff */
[----:B------:R-:W-:Y:S01]  /*0a80*/  CS2R R74, SRZ ;  /* 0x00000000004a7805 */ /* 0x000fe2000001ff00 */
[----:B------:R-:W-:Y:S01]  /*0a90*/  LOP3.LUT R89, R0, 0x1f, RZ, 0xc0, !PT ;  /* 0x0000001f00597812 */ /* 0x000fe200078ec0ff */
[----:B------:R-:W-:Y:S01]  /*0aa0*/  IMAD R29, R29, R20, RZ ;  /* 0x000000141d1d7224 */ /* 0x000fe200078e02ff */
[----:B------:R-:W-:Y:S01]  /*0ab0*/  CS2R R68, SRZ ;  /* 0x0000000000447805 */ /* 0x000fe2000001ff00 */
[----:B------:R-:W-:Y:S01]  /*0ac0*/  CS2R R70, SRZ ;  /* 0x0000000000467805 */ /* 0x000fe2000001ff00 */
[----:B------:R-:W-:Y:S01]  /*0ad0*/  CS2R R64, SRZ ;  /* 0x0000000000407805 */ /* 0x000fe2000001ff00 */
[----:B------:R-:W-:Y:S01]  /*0ae0*/  IMAD.HI.U32 R26, R23, R29, R22 ;  /* 0x0000001d171a7227 */ /* 0x000fe200078e0016 */
[----:B------:R-:W-:Y:S01]  /*0af0*/  SHF.R.S32.HI R22, RZ, 0x1f, R133 ;  /* 0x0000001fff167819 */ /* 0x000fe20000011485 */
[----:B------:R-:W-:Y:S01]  /*0b00*/  CS2R R66, SRZ ;  /* 0x0000000000427805 */ /* 0x000fe2000001ff00 */
[----:B------:R-:W-:Y:S01]  /*0b10*/  SEL R29, RZ, 0x90, !P1 ;  /* 0x00000090ff1d7807 */ /* 0x000fe20004800000 */
[----:B------:R-:W-:Y:S01]  /*0b20*/  CS2R R60, SRZ ;  /* 0x00000000003c7805 */ /* 0x000fe2000001ff00 */
[----:B------:R-:W-:Y:S01]  /*0b30*/  LEA.HI R133, R22, R133, RZ, 0x5 ;  /* 0x0000008516857211 */ /* 0x000fe200078f28ff */
[C---:B------:R-:W-:Y:S01]  /*0b40*/  IMAD.HI.U32 R22, R26.reuse, R31, RZ ;  /* 0x0000001f1a167227 */ /* 0x040fe200078e00ff */
[----:B------:R-:W-:Y:S01]  /*0b50*/  ISETP.GE.AND P1, PT, R27, RZ, PT ;  /* 0x000000ff1b00720c */ /* 0x000fe20003f26270 */
[----:B------:R-:W-:Y:S01]  /*0b60*/  CS2R R62, SRZ ;  /* 0x00000000003e7805 */ /* 0x000fe2000001ff00 */
[----:B------:R-:W-:Y:S01]  /*0b70*/  LOP3.LUT R82, R29, R82, RZ, 0x3c, !PT ;  /* 0x000000521d527212 */ /* 0x000fe200078e3cff */
[----:B------:R-:W-:Y:S01]  /*0b80*/  IMAD.HI.U32 R23, R26, R33, RZ ;  /* 0x000000211a177227 */ /* 0x000fe200078e00ff */
[----:B-1----:R-:W-:Y:S01]  /*0b90*/  IADD3 R28, R28, 0xffffffe, RZ ;  /* 0x0ffffffe1c1c7810 */ /* 0x002fe20007ffe0ff */
[----:B------:R-:W-:Y:S01]  /*0ba0*/  CS2R R58, SRZ ;  /* 0x00000000003a7805 */ /* 0x000fe2000001ff00 */
[----:B------:R-:W-:Y:S01]  /*0bb0*/  SHF.R.S32.HI R133, RZ, 0x5, R133 ;  /* 0x00000005ff857819 */ /* 0x000fe20000011485 */
[----:B------:R-:W-:Y:S01]  /*0bc0*/  IMAD.MOV R24, RZ, RZ, -R22 ;  /* 0x000000ffff187224 */ /* 0x000fe200078e0a16 */
[----:B------:R-:W-:Y:S01]  /*0bd0*/  LOP3.LUT R22, R36, 0x34, RZ, 0xfc, !PT ;  /* 0x0000003424167812 */ /* 0x000fe200078efcff */
[----:B------:R-:W-:Y:S01]  /*0be0*/  IMAD.MOV R23, RZ, RZ, -R23 ;  /* 0x000000ffff177224 */ /* 0x000fe200078e0a17 */
[----:B------:R-:W-:Y:S01]  /*0bf0*/  LOP3.LUT R128, R82, 0x20, RZ, 0x3c, !PT ;  /* 0x0000002052807812 */ /* 0x000fe200078e3cff */
[C---:B------:R-:W-:Y:S01]  /*0c00*/  IMAD R25, R20.reuse, R24, R31 ;  /* 0x0000001814197224 */ /* 0x040fe200078e021f */
[----:B------:R-:W-:Y:S01]  /*0c10*/  IABS R31, R30 ;  /* 0x0000001e001f7213 */ /* 0x000fe20000000000 */
[C---:B------:R-:W-:Y:S01]  /*0c20*/  IMAD R27, R20.reuse, R23, R33 ;  /* 0x00000017141b7224 */ /* 0x040fe200078e0221 */
[----:B------:R-:W-:Y:S01]  /*0c30*/  IABS R29, R22 ;  /* 0x00000016001d7213 */ /* 0x000fe20000000000 */
[----:B------:R-:W0:Y:S01]  /*0c40*/  F2I.FTZ.U32.TRUNC.NTZ R23, R28 ;  /* 0x0000001c00177305 */ /* 0x000e22000021f000 */
[C---:B------:R-:W-:Y:S01]  /*0c50*/  ISETP.GT.U32.AND P2, PT, R20.reuse, R25, PT ;  /* 0x000000191400720c */ /* 0x040fe20003f44070 */
[----:B------:R-:W-:Y:S01]  /*0c60*/  IMAD.SHL.U32 R127, R127, 0x20, RZ ;  /* 0x000000207f7f7824 */ /* 0x000fe200078e00ff */
[----:B------:R-:W-:Y:S01]  /*0c70*/  ISETP.GT.U32.AND P3, PT, R20, R27, PT ;  /* 0x0000001b1400720c */ /* 0x000fe20003f64070 */
[----:B------:R-:W-:Y:S01]  /*0c80*/  IMAD.HI.U32 R24, R26, R29, RZ ;  /* 0x0000001d1a187227 */ /* 0x000fe200078e00ff */
[----:B------:R-:W-:-:S02]  /*0c90*/  ISETP.GE.AND P4, PT, R22, RZ, PT ;  /* 0x000000ff1600720c */ /* 0x000fc40003f86270 */
[----:B------:R-:W-:Y:S01]  /*0ca0*/  IABS R33, R34 ;  /* 0x0000002200217213 */ /* 0x000fe20000000000 */
[----:B------:R-:W-:Y:S01]  /*0cb0*/  IMAD.HI.U32 R22, R26, R31, RZ ;  /* 0x0000001f1a167227 */ /* 0x000fe200078e00ff */
[C---:B------:R-:W-:Y:S02]  /*0cc0*/  LOP3.LUT R130, R82.reuse, 0x40, RZ, 0x3c, !PT ;  /* 0x0000004052827812 */ /* 0x040fe400078e3cff */
[----:B------:R-:W-:Y:S01]  /*0cd0*/  LOP3.LUT R131, R82, 0x60, RZ, 0x3c, !PT ;  /* 0x0000006052837812 */ /* 0x000fe200078e3cff */
[----:B------:R-:W-:Y:S02]  /*0ce0*/  IMAD.MOV R30, RZ, RZ, -R22 ;  /* 0x000000ffff1e7224 */ /* 0x000fe400078e0a16 */
[--C-:B------:R-:W-:Y:S02]  /*0cf0*/  @!P2 IMAD.IADD R25, R25, 0x1, -R20.reuse ;  /* 0x000000011919a824 */ /* 0x100fe400078e0a14 */
[----:B------:R-:W-:Y:S02]  /*0d00*/  @!P3 IMAD.IADD R27, R27, 0x1, -R20 ;  /* 0x000000011b1bb824 */ /* 0x000fe400078e0a14 */
[----:B------:R-:W-:Y:S01]  /*0d10*/  IMAD.HI.U32 R22, R26, R33, RZ ;  /* 0x000000211a167227 */ /* 0x000fe200078e00ff */
[----:B------:R-:W-:-:S02]  /*0d20*/  ISETP.GT.U32.AND P2, PT, R20, R25, PT ;  /* 0x000000191400720c */ /* 0x000fc40003f44070 */
[C---:B------:R-:W-:Y:S01]  /*0d30*/  ISETP.GT.U32.AND P6, PT, R20.reuse, R27, PT ;  /* 0x0000001b1400720c */ /* 0x040fe20003fc4070 */
[C---:B------:R-:W-:Y:S02]  /*0d40*/  IMAD R31, R20.reuse, R30, R31 ;  /* 0x0000001e141f7224 */ /* 0x040fe400078e021f */
[----:B------:R-:W-:Y:S02]  /*0d50*/  IMAD.MOV R22, RZ, RZ, -R22 ;  /* 0x000000ffff167224 */ /* 0x000fe400078e0a16 */
[----:B------:R-:W-:Y:S02]  /*0d60*/  IMAD.MOV R24, RZ, RZ, -R24 ;  /* 0x000000ffff187224 */ /* 0x000fe400078e0a18 */
[C---:B------:R-:W-:Y:S02]  /*0d70*/  IMAD R33, R20.reuse, R22, R33 ;  /* 0x0000001614217224 */ /* 0x040fe400078e0221 */
[----:B------:R-:W-:Y:S01]  /*0d80*/  IMAD R29, R20, R24, R29 ;  /* 0x00000018141d7224 */ /* 0x000fe200078e021d */
[----:B------:R-:W-:Y:S01]  /*0d90*/  LOP3.LUT R24, R36, 0x28, RZ, 0xfc, !PT ;  /* 0x0000002824187812 */ /* 0x000fe200078efcff */
[--C-:B------:R-:W-:Y:S01]  /*0da0*/  @!P2 IMAD.IADD R25, R25, 0x1, -R20.reuse ;  /* 0x000000011919a824 */ /* 0x100fe200078e0a14 */
[C---:B------:R-:W-:Y:S01]  /*0db0*/  ISETP.GT.U32.AND P2, PT, R20.reuse, R31, PT ;  /* 0x0000001f1400720c */ /* 0x040fe20003f44070 */
[----:B------:R-:W-:Y:S01]  /*0dc0*/  @!P6 IMAD.IADD R27, R27, 0x1, -R20 ;  /* 0x000000011b1be824 */ /* 0x000fe200078e0a14 */
[C---:B------:R-:W-:Y:S01]  /*0dd0*/  ISETP.GT.U32.AND P6, PT, R20.reuse, R33, PT ;  /* 0x000000211400720c */ /* 0x040fe20003fc4070 */
[----:B0-----:R-:W-:Y:S01]  /*0de0*/  IMAD.MOV R28, RZ, RZ, -R23 ;  /* 0x000000ffff1c7224 */ /* 0x001fe200078e0a17 */
[----:B------:R-:W-:Y:S01]  /*0df0*/  ISETP.GT.U32.AND P3, PT, R20, R29, PT ;  /* 0x0000001d1400720c */ /* 0x000fe20003f64070 */
[----:B------:R-:W-:Y:S01]  /*0e00*/  @!P0 IMAD.MOV R25, RZ, RZ, -R25 ;  /* 0x000000ffff198224 */ /* 0x000fe200078e0a19 */
[----:B------:R-:W-:Y:S01]  /*0e10*/  IABS R35, R24 ;  /* 0x0000001800237213 */ /* 0x000fe20000000000 */
[----:B------:R-:W-:Y:S01]  /*0e20*/  IMAD R37, R28, R21, RZ ;  /* 0x000000151c257224 */ /* 0x000fe200078e02ff */
[----:B------:R-:W-:Y:S01]  /*0e30*/  ISETP.GE.AND P0, PT, R34, RZ, PT ;  /* 0x000000ff2200720c */ /* 0x000fe20003f06270 */
[----:B------:R-:W-:-:S02]  /*0e40*/  @!P1 IMAD.MOV R27, RZ, RZ, -R27 ;  /* 0x000000ffff1b9224 */ /* 0x000fc400078e0a1b */
[----:B------:R-:W-:-:S04]  /*0e50*/  IMAD.HI.U32 R22, R26, R35, RZ ;  /* 0x000000231a167227 */ /* 0x000fc800078e00ff */
[--C-:B------:R-:W-:Y:S01]  /*0e60*/  @!P2 IMAD.IADD R31, R31, 0x1, -R20.reuse ;  /* 0x000000011f1fa824 */ /* 0x100fe200078e0a14 */
[----:B------:R-:W-:Y:S01]  /*0e70*/  ISETP.GE.AND P2, PT, R24, RZ, PT ;  /* 0x000000ff1800720c */ /* 0x000fe20003f46270 */
[----:B------:R-:W-:Y:S01]  /*0e80*/  @!P6 IMAD.IADD R33, R33, 0x1, -R20 ;  /* 0x000000012121e824 */ /* 0x000fe200078e0a14 */
[----:B------:R-:W-:Y:S01]  /*0e90*/  LOP3.LUT R24, R36, 0x20, RZ, 0xfc, !PT ;  /* 0x0000002024187812 */ /* 0x000fe200078efcff */
[----:B------:R-:W-:Y:S01]  /*0ea0*/  IMAD.MOV R28, RZ, RZ, -R22 ;  /* 0x000000ffff1c7224 */ /* 0x000fe200078e0a16 */
[C---:B------:R-:W-:Y:S01]  /*0eb0*/  ISETP.GT.U32.AND P6, PT, R20.reuse, R31, PT ;  /* 0x0000001f1400720c */ /* 0x040fe20003fc4070 */
[----:B------:R-:W-:Y:S01]  /*0ec0*/  @!P3 IMAD.IADD R29, R29, 0x1, -R20 ;  /* 0x000000011d1db824 */ /* 0x000fe200078e0a14 */
[----:B------:R-:W-:Y:S01]  /*0ed0*/  ISETP.GT.U32.AND P1, PT, R20, R33, PT ;  /* 0x000000211400720c */ /* 0x000fe20003f24070 */
[----:B------:R-:W-:Y:S02]  /*0ee0*/  IMAD.MOV.U32 R22, RZ, RZ, RZ ;  /* 0x000000ffff167224 */ /* 0x000fe400078e00ff */
[----:B------:R-:W-:Y:S01]  /*0ef0*/  IMAD.HI.U32 R30, R26, R41, RZ ;  /* 0x000000291a1e7227 */ /* 0x000fe200078e00ff */
[----:B------:R-:W-:-:S03]  /*0f00*/  ISETP.GT.U32.AND P3, PT, R20, R29, PT ;  /* 0x0000001d1400720c */ /* 0x000fc60003f64070 */
[----:B------:R-:W-:Y:S01]  /*0f10*/  IMAD.HI.U32 R34, R23, R37, R22 ;  /* 0x0000002517227227 */ /* 0x000fe200078e0016 */
[----:B------:R-:W-:Y:S02]  /*0f20*/  IADD3 R22, R32, 0x1c, RZ ;  /* 0x0000001c20167810 */ /* 0x000fe40007ffe0ff */
[----:B------:R-:W-:Y:S01]  /*0f30*/  IABS R37, R24 ;  /* 0x0000001800257213 */ /* 0x000fe20000000000 */
[C---:B------:R-:W-:Y:S01]  /*0f40*/  IMAD R23, R20.reuse, R28, R35 ;  /* 0x0000001c14177224 */ /* 0x040fe200078e0223 */
[----:B------:R-:W-:Y:S01]  /*0f50*/  IABS R39, R22 ;  /* 0x0000001600277213 */ /* 0x000fe20000000000 */
[--C-:B------:R-:W-:Y:S02]  /*0f60*/  @!P6 IMAD.IADD R31, R31, 0x1, -R20.reuse ;  /* 0x000000011f1fe824 */ /* 0x100fe400078e0a14 */
[--C-:B------:R-:W-:Y:S01]  /*0f70*/  @!P1 IMAD.IADD R33, R33, 0x1, -R20.reuse ;  /* 0x0000000121219824 */ /* 0x100fe200078e0a14 */
[----:B------:R-:W-:Y:S01]  /*0f80*/  ISETP.GT.U32.AND P6, PT, R20, R23, PT ;  /* 0x000000171400720c */ /* 0x000fe20003fc4070 */
[----:B------:R-:W-:Y:S01]  /*0f90*/  @!P3 IMAD.IADD R29, R29, 0x1, -R20 ;  /* 0x000000011d1db824 */ /* 0x000fe200078e0a14 */
[----:B------:R-:W-:Y:S01]  /*0fa0*/  ISETP.GE.AND P3, PT, R22, RZ, PT ;  /* 0x000000ff1600720c */ /* 0x000fe20003f66270 */
[----:B------:R-:W-:Y:S01]  /*0fb0*/  IMAD.HI.U32 R32, R26, R43, RZ ;  /* 0x0000002b1a207227 */ /* 0x000fe200078e00ff */
[----:B------:R-:W-:-:S02]  /*0fc0*/  LOP3.LUT R22, R36, 0x24, RZ, 0xfc, !PT ;  /* 0x0000002424167812 */ /* 0x000fc400078efcff */
[----:B------:R-:W-:Y:S01]  /*0fd0*/  ISETP.GE.AND P1, PT, R24, RZ, PT ;  /* 0x000000ff1800720c */ /* 0x000fe20003f26270 */
[----:B------:R-:W-:Y:S01]  /*0fe0*/  @!P4 IMAD.MOV R29, RZ, RZ, -R29 ;  /* 0x000000ffff1dc224 */ /* 0x000fe200078e0a1d */
[----:B------:R-:W-:Y:S01]  /*0ff0*/  IABS R35, R22 ;  /* 0x0000001600237213 */ /* 0x000fe20000000000 */
[----:B------:R-:W-:Y:S01]  /*1000*/  IMAD.HI.U32 R24, R26, R37, RZ ;  /* 0x000000251a187227 */ /* 0x000fe200078e00ff */
[----:B------:R-:W-:-:S03]  /*1010*/  ISETP.GE.AND P4, PT, R22, RZ, PT ;  /* 0x000000ff1600720c */ /* 0x000fc60003f86270 */
[----:B------:R-:W-:Y:S02]  /*1020*/  @!P6 IMAD.IADD R23, R23, 0x1, -R20 ;  /* 0x000000011717e824 */ /* 0x000fe400078e0a14 */
[----:B------:R-:W-:-:S03]  /*1030*/  IMAD.HI.U32 R22, R26, R35, RZ ;  /* 0x000000231a167227 */ /* 0x000fc600078e00ff */
[C---:B------:R-:W-:Y:S01]  /*1040*/  ISETP.GT.U32.AND P6, PT, R20.reuse, R23, PT ;  /* 0x000000171400720c */ /* 0x040fe20003fc4070 */
[----:B------:R-:W-:Y:S02]  /*1050*/  IMAD.MOV R22, RZ, RZ, -R22 ;  /* 0x000000ffff167224 */ /* 0x000fe400078e0a16 */
[----:B------:R-:W-:Y:S02]  /*1060*/  IMAD.MOV R24, RZ, RZ, -R24 ;  /* 0x000000ffff187224 */ /* 0x000fe400078e0a18 */
[C---:B------:R-:W-:Y:S02]  /*1070*/  IMAD R35, R20.reuse, R22, R35 ;  /* 0x0000001614237224 */ /* 0x040fe400078e0223 */
[----:B------:R-:W-:Y:S02]  /*1080*/  IMAD R37, R20, R24, R37 ;  /* 0x0000001814257224 */ /* 0x000fe400078e0225 */
[----:B------:R-:W-:Y:S02]  /*1090*/  IMAD.MOV R32, RZ, RZ, -R32 ;  /* 0x000000ffff207224 */ /* 0x000fe400078e0a20 */
[----:B------:R-:W-:-:S04]  /*10a0*/  IMAD.HI.U32 R28, R26, R39, RZ ;  /* 0x000000271a1c7227 */ /* 0x000fc800078e00ff */
[----:B------:R-:W-:Y:S01]  /*10b0*/  @!P6 IMAD.IADD R23, R23, 0x1, -R20 ;  /* 0x000000011717e824 */ /* 0x000fe200078e0a14 */
[C---:B------:R-:W-:Y:S01]  /*10c0*/  ISETP.GT.U32.AND P6, PT, R20.reuse, R35, PT ;  /* 0x000000231400720c */ /* 0x040fe20003fc4070 */
[----:B------:R-:W-:Y:S01]  /*10d0*/  IMAD R43, R20, R32, R43 ;  /* 0x00000020142b7224 */ /* 0x000fe200078e022b */
[----:B------:R-:W-:Y:S01]  /*10e0*/  LOP3.LUT R32, R36, 0x10, RZ, 0xfc, !PT ;  /* 0x0000001024207812 */ /* 0x000fe200078efcff */
[----:B------:R-:W-:Y:S02]  /*10f0*/  @!P5 IMAD.MOV R31, RZ, RZ, -R31 ;  /* 0x000000ffff1fd224 */ /* 0x000fe400078e0a1f */
[----:B------:R-:W-:Y:S01]  /*1100*/  IMAD.MOV R28, RZ, RZ, -R28 ;  /* 0x000000ffff1c7224 */ /* 0x000fe200078e0a1c */
[----:B------:R-:W-:Y:S01]  /*1110*/  IABS R45, R32 ;  /* 0x00000020002d7213 */ /* 0x000fe20000000000 */
[----:B------:R-:W-:Y:S02]  /*1120*/  IMAD.MOV R30, RZ, RZ, -R30 ;  /* 0x000000ffff1e7224 */ /* 0x000fe400078e0a1e */
[----:B------:R-:W-:-:S02]  /*1130*/  IMAD R39, R20, R28, R39 ;  /* 0x0000001c14277224 */ /* 0x000fc400078e0227 */
[----:B------:R-:W-:-:S04]  /*1140*/  IMAD.HI.U32 R22, R26, R45, RZ ;  /* 0x0000002d1a167227 */ /* 0x000fc800078e00ff */
[----:B------:R-:W-:Y:S01]  /*1150*/  @!P6 IMAD.IADD R35, R35, 0x1, -R20 ;  /* 0x000000012323e824 */ /* 0x000fe200078e0a14 */
[C---:B------:R-:W-:Y:S01]  /*1160*/  ISETP.GT.U32.AND P6, PT, R20.reuse, R37, PT ;  /* 0x000000251400720c */ /* 0x040fe20003fc4070 */
[----:B------:R-:W-:Y:S02]  /*1170*/  IMAD.MOV R28, RZ, RZ, -R22 ;  /* 0x000000ffff1c7224 */ /* 0x000fe400078e0a16 */
[----:B------:R-:W-:Y:S01]  /*1180*/  @!P0 IMAD.MOV R33, RZ, RZ, -R33 ;  /* 0x000000ffff218224 */ /* 0x000fe200078e0a21 */
[C---:B------:R-:W-:Y:S01]  /*1190*/  ISETP.GT.U32.AND P0, PT, R20.reuse, R39, PT ;  /* 0x000000271400720c */ /* 0x040fe20003f04070 */
[C---:B------:R-:W-:Y:S01]  /*11a0*/  IMAD R45, R20.reuse, R28, R45 ;  /* 0x0000001c142d7224 */ /* 0x040fe200078e022d */
[----:B------:R-:W-:Y:S01]  /*11b0*/  IABS R28, R80 ;  /* 0x00000050001c7213 */ /* 0x000fe20000000000 */
[----:B------:R-:W-:Y:S02]  /*11c0*/  IMAD R41, R20, R30, R41 ;  /* 0x0000001e14297224 */ /* 0x000fe400078e0229 */
[----:B------:R-:W-:-:S04]  /*11d0*/  IMAD.HI.U32 R24, R26, R47, RZ ;  /* 0x0000002f1a187227 */ /* 0x000fc800078e00ff */
[----:B------:R-:W-:Y:S01]  /*11e0*/  @!P6 IMAD.IADD R37, R37, 0x1, -R20 ;  /* 0x000000012525e824 */ /* 0x000fe200078e0a14 */
[C---:B------:R-:W-:Y:S01]  /*11f0*/  ISETP.GT.U32.AND P6, PT, R20.reuse, R35, PT ;  /* 0x000000231400720c */ /* 0x040fe20003fc4070 */
[----:B------:R-:W-:Y:S01]  /*1200*/  @!P2 IMAD.MOV R23, RZ, RZ, -R23 ;  /* 0x000000ffff17a224 */ /* 0x000fe200078e0a17 */
[C---:B------:R-:W-:Y:S01]  /*1210*/  ISETP.GT.U32.AND P2, PT, R20.reuse, R41, PT ;  /* 0x000000291400720c */ /* 0x040fe20003f44070 */
[----:B------:R-:W-:Y:S01]  /*1220*/  IMAD.MOV R30, RZ, RZ, -R24 ;  /* 0x000000ffff1e7224 */ /* 0x000fe200078e0a18 */
[----:B------:R-:W-:Y:S01]  /*1230*/  ISETP.GT.U32.AND P5, PT, R20, R37, PT ;  /* 0x000000251400720c */ /* 0x000fe20003fa4070 */
[----:B------:R-:W-:-:S04]  /*1240*/  IMAD.HI.U32 R24, R26, R51, RZ ;  /* 0x000000331a187227 */ /* 0x000fc800078e00ff */
[C---:B------:R-:W-:Y:S02]  /*1250*/  IMAD R47, R20.reuse, R30, R47 ;  /* 0x0000001e142f7224 */ /* 0x040fe400078e022f */
[----:B------:R-:W-:Y:S02]  /*1260*/  IMAD.MOV R24, RZ, RZ, -R24 ;  /* 0x000000ffff187224 */ /* 0x000fe400078e0a18 */
[--C-:B------:R-:W-:Y:S01]  /*1270*/  @!P6 IMAD.IADD R35, R35, 0x1, -R20.reuse ;  /* 0x000000012323e824 */ /* 0x100fe200078e0a14 */
[C---:B------:R-:W-:Y:S01]  /*1280*/  ISETP.GT.U32.AND P6, PT, R20.reuse, R43, PT ;  /* 0x0000002b1400720c */ /* 0x040fe20003fc4070 */
[--C-:B------:R-:W-:Y:S01]  /*1290*/  @!P0 IMAD.IADD R39, R39, 0x1, -R20.reuse ;  /* 0x0000000127278824 */ /* 0x100fe200078e0a14 */
[C---:B------:R-:W-:Y:S01]  /*12a0*/  ISETP.GT.U32.AND P0, PT, R20.reuse, R47, PT ;  /* 0x0000002f1400720c */ /* 0x040fe20003f04070 */
[----:B------:R-:W-:Y:S01]  /*12b0*/  @!P5 IMAD.IADD R37, R37, 0x1, -R20 ;  /* 0x000000012525d824 */ /* 0x000fe200078e0a14 */
[C---:B------:R-:W-:Y:S01]  /*12c0*/  ISETP.GT.U32.AND P5, PT, R20.reuse, R45, PT ;  /* 0x0000002d1400720c */ /* 0x040fe20003fa4070 */
[----:B------:R-:W-:-:S02]  /*12d0*/  IMAD R51, R20, R24, R51 ;  /* 0x0000001814337224 */ /* 0x000fc400078e0233 */
[----:B------:R-:W-:Y:S01]  /*12e0*/  @!P2 IMAD.IADD R41, R41, 0x1, -R20 ;  /* 0x000000012929a824 */ /* 0x000fe200078e0a14 */
[----:B------:R-:W-:Y:S01]  /*12f0*/  ISETP.GT.U32.AND P2, PT, R20, R39, PT ;  /* 0x000000271400720c */ /* 0x000fe20003f44070 */
[----:B------:R-:W-:-:S04]  /*1300*/  IMAD.HI.U32 R22, R26, R49, RZ ;  /* 0x000000311a167227 */ /* 0x000fc800078e00ff */
[----:B------:R-:W-:Y:S01]  /*1310*/  @!P6 IMAD.IADD R43, R43, 0x1, -R20 ;  /* 0x000000012b2be824 */ /* 0x000fe200078e0a14 */
[----:B------:R-:W-:Y:S01]  /*1320*/  ISETP.GT.U32.AND P6, PT, R20, R41, PT ;  /* 0x000000291400720c */ /* 0x000fe20003fc4070 */
[----:B------:R-:W-:-:S04]  /*1330*/  IMAD.HI.U32 R26, R26, R53, RZ ;  /* 0x000000351a1a7227 */ /* 0x000fc800078e00ff */
[----:B------:R-:W-:Y:S01]  /*1340*/  @!P5 IMAD.IADD R45, R45, 0x1, -R20 ;  /* 0x000000012d2dd824 */ /* 0x000fe200078e0a14 */
[C---:B------:R-:W-:Y:S01]  /*1350*/  ISETP.GT.U32.AND P5, PT, R20.reuse, R43, PT ;  /* 0x0000002b1400720c */ /* 0x040fe20003fa4070 */
[----:B------:R-:W-:Y:S02]  /*1360*/  IMAD.MOV R26, RZ, RZ, -R26 ;  /* 0x000000ffff1a7224 */ /* 0x000fe400078e0a1a */
[----:B------:R-:W-:Y:S01]  /*1370*/  @!P0 IMAD.IADD R47, R47, 0x1, -R20 ;  /* 0x000000012f2f8824 */ /* 0x000fe200078e0a14 */
[C---:B------:R-:W-:Y:S01]  /*1380*/  ISETP.GT.U32.AND P0, PT, R20.reuse, R45, PT ;  /* 0x0000002d1400720c */ /* 0x040fe20003f04070 */
[----:B------:R-:W-:Y:S02]  /*1390*/  IMAD.MOV R22, RZ, RZ, -R22 ;  /* 0x000000ffff167224 */ /* 0x000fe400078e0a16 */
[C---:B------:R-:W-:Y:S02]  /*13a0*/  IMAD R53, R20.reuse, R26, R53 ;  /* 0x0000001a14357224 */ /* 0x040fe400078e0235 */
[----:B------:R-:W-:Y:S01]  /*13b0*/  @!P4 IMAD.MOV R35, RZ, RZ, -R35 ;  /* 0x000000ffff23c224 */ /* 0x000fe200078e0a23 */
[C---:B------:R-:W-:Y:S01]  /*13c0*/  ISETP.GT.U32.AND P4, PT, R20.reuse, R47, PT ;  /* 0x0000002f1400720c */ /* 0x040fe20003f84070 */
[----:B------:R-:W-:Y:S01]  /*13d0*/  IMAD R49, R20, R22, R49 ;  /* 0x0000001614317224 */ /* 0x000fe200078e0231 */
[----:B------:R-:W-:Y:S01]  /*13e0*/  LOP3.LUT R22, R0, 0x7, RZ, 0xc0, !PT ;  /* 0x0000000700167812 */ /* 0x000fe200078ec0ff */
[--C-:B------:R-:W-:Y:S01]  /*13f0*/  @!P5 IMAD.IADD R43, R43, 0x1, -R20.reuse ;  /* 0x000000012b2bd824 */ /* 0x100fe200078e0a14 */
[C---:B------:R-:W-:Y:S01]  /*1400*/  ISETP.GT.U32.AND P5, PT, R20.reuse, R51, PT ;  /* 0x000000331400720c */ /* 0x040fe20003fa4070 */
[----:B------:R-:W-:Y:S01]  /*1410*/  @!P2 IMAD.IADD R39, R39, 0x1, -R20 ;  /* 0x000000012727a824 */ /* 0x000fe200078e0a14 */
[----:B------:R-:W-:Y:S01]  /*1420*/  ISETP.GT.U32.AND P2, PT, R20, R53, PT ;  /* 0x000000351400720c */ /* 0x000fe20003f44070 */
[----:B------:R-:W-:-:S04]  /*1430*/  IMAD.HI.U32 R34, R34, R28, RZ ;  /* 0x0000001c22227227 */ /* 0x000fc800078e00ff */
[----:B------:R-:W-:Y:S01]  /*1440*/  @!P6 IMAD.IADD R41, R41, 0x1, -R20 ;  /* 0x000000012929e824 */ /* 0x000fe200078e0a14 */
[C---:B------:R-:W-:Y:S01]  /*1450*/  ISETP.GT.U32.AND P6, PT, R20.reuse, R49, PT ;  /* 0x000000311400720c */ /* 0x040fe20003fc4070 */
[----:B------:R-:W-:Y:S02]  /*1460*/  IMAD.MOV R34, RZ, RZ, -R34 ;  /* 0x000000ffff227224 */ /* 0x000fe400078e0a22 */
[----:B------:R-:W-:Y:S02]  /*1470*/  @!P1 IMAD.MOV R37, RZ, RZ, -R37 ;  /* 0x000000ffff259224 */ /* 0x000fe400078e0a25 */
[----:B------:R-:W-:Y:S02]  /*1480*/  @!P5 IMAD.IADD R51, R51, 0x1, -R20 ;  /* 0x000000013333d824 */ /* 0x000fe400078e0a14 */
[----:B------:R-:W-:Y:S02]  /*1490*/  IMAD R28, R21, R34, R28 ;  /* 0x00000022151c7224 */ /* 0x000fe400078e021c */
[--C-:B------:R-:W-:Y:S01]  /*14a0*/  @!P4 IMAD.IADD R47, R47, 0x1, -R20.reuse ;  /* 0x000000012f2fc824 */ /* 0x100fe200078e0a14 */
[----:B------:R-:W-:Y:S01]  /*14b0*/  ISETP.GT.U32.AND P1, PT, R20, R51, PT ;  /* 0x000000331400720c */ /* 0x000fe20003f24070 */
[--C-:B------:R-:W-:Y:S01]  /*14c0*/  @!P2 IMAD.IADD R53, R53, 0x1, -R20.reuse ;  /* 0x000000013535a824 */ /* 0x100fe200078e0a14 */
[----:B------:R-:W-:Y:S01]  /*14d0*/  ISETP.GT.U32.AND P4, PT, R21, R28, PT ;  /* 0x0000001c1500720c */ /* 0x000fe20003f84070 */
[--C-:B------:R-:W-:Y:S01]  /*14e0*/  @!P6 IMAD.IADD R49, R49, 0x1, -R20.reuse ;  /* 0x000000013131e824 */ /* 0x100fe200078e0a14 */
[----:B------:R-:W-:Y:S01]  /*14f0*/  ISETP.GE.AND P2, PT, R38, RZ, PT ;  /* 0x000000ff2600720c */ /* 0x000fe20003f46270 */
[--C-:B------:R-:W-:Y:S01]  /*1500*/  @!P0 IMAD.IADD R45, R45, 0x1, -R20.reuse ;  /* 0x000000012d2d8824 */ /* 0x100fe200078e0a14 */
[----:B------:R-:W-:Y:S01]  /*1510*/  ISETP.GT.U32.AND P6, PT, R20, R53, PT ;  /* 0x000000351400720c */ /* 0x000fe20003fc4070 */
[----:B------:R-:W-:Y:S01]  /*1520*/  @!P3 IMAD.MOV R39, RZ, RZ, -R39 ;  /* 0x000000ffff27b224 */ /* 0x000fe200078e0a27 */
[----:B------:R-:W-:Y:S01]  /*1530*/  ISETP.GE.AND P0, PT, R36, RZ, PT ;  /* 0x000000ff2400720c */ /* 0x000fe20003f06270 */
[----:B------:R-:W-:Y:S01]  /*1540*/  IMAD.SHL.U32 R24, R0, 0x2, RZ ;  /* 0x0000000200187824 */ /* 0x000fe200078e00ff */
[----:B------:R-:W-:Y:S01]  /*1550*/  ISETP.GT.U32.AND P5, PT, R20, R49, PT ;  /* 0x000000311400720c */ /* 0x000fe20003fa4070 */
[----:B------:R-:W-:Y:S01]  /*1560*/  IMAD R57, R22, 0x40, R55 ;  /* 0x0000004016397824 */ /* 0x000fe200078e0237 */
[----:B------:R-:W-:Y:S01]  /*1570*/  ISETP.GE.AND P3, PT, R40, RZ, PT ;  /* 0x000000ff2800720c */ /* 0x000fe20003f66270 */
[--C-:B------:R-:W-:Y:S01]  /*1580*/  @!P1 IMAD.IADD R51, R51, 0x1, -R20.reuse ;  /* 0x0000000133339824 */ /* 0x100fe200078e0a14 */
[----:B------:R-:W-:Y:S01]  /*1590*/  ISETP.GE.AND P1, PT, R46, RZ, PT ;  /* 0x000000ff2e00720c */ /* 0x000fe20003f26270 */
[----:B------:R-:W-:Y:S01]  /*15a0*/  @!P4 IMAD.IADD R28, R28, 0x1, -R21 ;  /* 0x000000011c1cc824 */ /* 0x000fe200078e0a15 */
[----:B------:R-:W-:Y:S01]  /*15b0*/  LOP3.LUT R26, R24, 0x10, RZ, 0xc0, !PT ;  /* 0x00000010181a7812 */ /* 0x000fe200078ec0ff */
[----:B------:R-:W-:Y:S01]  /*15c0*/  @!P2 IMAD.MOV R41, RZ, RZ, -R41 ;  /* 0x000000ffff29a224 */ /* 0x000fe200078e0a29 */
[----:B------:R-:W-:Y:S01]  /*15d0*/  ISETP.GE.AND P2, PT, R32, RZ, PT ;  /* 0x000000ff2000720c */ /* 0x000fe20003f46270 */
[--C-:B------:R-:W-:Y:S01]  /*15e0*/  @!P6 IMAD.IADD R53, R53, 0x1, -R20.reuse ;  /* 0x000000013535e824 */ /* 0x100fe200078e0a14 */
[----:B------:R-:W-:Y:S01]  /*15f0*/  ISETP.GT.U32.AND P4, PT, R21, R28, PT ;  /* 0x0000001c1500720c */ /* 0x000fe20003f84070 */
[----:B------:R-:W-:Y:S01]  /*1600*/  IMAD R22, R22, 0x90, RZ ;  /* 0x0000009016167824 */ /* 0x000fe200078e02ff */
[----:B------:R-:W-:Y:S01]  /*1610*/  ISETP.GE.AND P6, PT, R42, RZ, PT ;  /* 0x000000ff2a00720c */ /* 0x000fe20003fc6270 */
[----:B------:R-:W-:Y:S01]  /*1620*/  @!P0 IMAD.MOV R53, RZ, RZ, -R53 ;  /* 0x000000ffff358224 */ /* 0x000fe200078e0a35 */
[----:B------:R-:W-:Y:S01]  /*1630*/  ISETP.NE.AND P0, PT, RZ, c[0x0][0x178], PT ;  /* 0x00005e00ff007a0c */ /* 0x000fe20003f05270 */
[----:B------:R-:W-:Y:S01]  /*1640*/  @!P5 IMAD.IADD R49, R49, 0x1, -R20 ;  /* 0x000000013131d824 */ /* 0x000fe200078e0a14 */
[----:B------:R-:W-:Y:S01]  /*1650*/  ISETP.GE.AND P5, PT, R44, RZ, PT ;  /* 0x000000ff2c00720c */ /* 0x000fe20003fa6270 */
[----:B------:R-:W-:Y:S01]  /*1660*/  @!P1 IMAD.MOV R51, RZ, RZ, -R51 ;  /* 0x000000ffff339224 */ /* 0x000fe200078e0a33 */
[----:B------:R-:W-:Y:S01]  /*1670*/  ISETP.GE.AND P1, PT, R80, RZ, PT ;  /* 0x000000ff5000720c */ /* 0x000fe20003f26270 */
[----:B------:R-:W-:Y:S01]  /*1680*/  @!P3 IMAD.MOV R43, RZ, RZ, -R43 ;  /* 0x000000ffff2bb224 */ /* 0x000fe200078e0a2b */
[----:B------:R-:W-:Y:S01]  /*1690*/  LOP3.LUT R57, R57, 0x30, R24, 0x78, !PT ;  /* 0x0000003039397812 */ /* 0x000fe200078e7818 */
[----:B------:R-:W-:Y:S01]  /*16a0*/  IMAD.SHL.U32 R24, R0, 0x10, RZ ;  /* 0x0000001000187824 */ /* 0x000fe200078e00ff */
[----:B------:R-:W-:Y:S01]  /*16b0*/  ISETP.NE.AND P3, PT, RZ, c[0x0][0x17c], PT ;  /* 0x00005f00ff007a0c */ /* 0x000fe20003f65270 */
[----:B------:R-:W-:Y:S01]  /*16c0*/  @!P4 IMAD.IADD R28, R28, 0x1, -R21 ;  /* 0x000000011c1cc824 */ /* 0x000fe200078e0a15 */
[----:B------:R-:W-:Y:S01]  /*16d0*/  LOP3.LUT R20, RZ, c[0x0][0x17c], RZ, 0x33, !PT ;  /* 0x00005f00ff147a12 */ /* 0x000fe200078e33ff */
[----:B------:R-:W-:Y:S01]  /*16e0*/  @!P2 IMAD.MOV R45, RZ, RZ, -R45 ;  /* 0x000000ffff2da224 */ /* 0x000fe200078e0a2d */
[----:B------:R-:W-:Y:S01]  /*16f0*/  LOP3.LUT R24, R24, 0x200, RZ, 0xc0, !PT ;  /* 0x0000020018187812 */ /* 0x000fe200078ec0ff */
[----:B------:R-:W-:Y:S01]  /*1700*/  @!P6 IMAD.MOV R47, RZ, RZ, -R47 ;  /* 0x000000ffff2fe224 */ /* 0x000fe200078e0a2f */
[C---:B------:R-:W-:Y:S01]  /*1710*/  SEL R25, R20.reuse, R25, !P3 ;  /* 0x0000001914197207 */ /* 0x040fe20005800000 */
[----:B------:R-:W-:Y:S01]  /*1720*/  @!P5 IMAD.MOV R49, RZ, RZ, -R49 ;  /* 0x000000ffff31d224 */ /* 0x000fe200078e0a31 */
[----:B------:R-:W-:Y:S01]  /*1730*/  SEL R27, R20, R27, !P3 ;  /* 0x0000001b141b7207 */ /* 0x000fe20005800000 */
[----:B------:R-:W-:Y:S01]  /*1740*/  @!P1 IMAD.MOV R28, RZ, RZ, -R28 ;  /* 0x000000ffff1c9224 */ /* 0x000fe200078e0a1c */
[----:B------:R-:W-:Y:S01]  /*1750*/  @!P0 LOP3.LUT R28, RZ, c[0x0][0x178], RZ, 0x33, !PT ;  /* 0x00005e00ff1c8a12 */ /* 0x000fe200078e33ff */
[----:B------:R-:W-:Y:S01]  /*1760*/  IMAD.IADD R88, R24, 0x1, R57 ;  /* 0x0000000118587824 */ /* 0x000fe200078e0239 */
[C---:B------:R-:W-:Y:S01]  /*1770*/  SEL R29, R20.reuse, R29, !P3 ;  /* 0x0000001d141d7207 */ /* 0x040fe20005800000 */
[----:B------:R-:W-:Y:S01]  /*1780*/  IMAD R25, R25, c[0x0][0x190], RZ ;  /* 0x0000640019197a24 */ /* 0x000fe200078e02ff */
[C---:B------:R-:W-:Y:S01]  /*1790*/  SEL R31, R20.reuse, R31, !P3 ;  /* 0x0000001f141f7207 */ /* 0x040fe20005800000 */
[----:B------:R-:W-:Y:S01]  /*17a0*/  IMAD R27, R27, c[0x0][0x190], RZ ;  /* 0x000064001b1b7a24 */ /* 0x000fe200078e02ff */
[----:B------:R-:W-:Y:S01]  /*17b0*/  SEL R33, R20, R33, !P3 ;  /* 0x0000002114217207 */ /* 0x000fe20005800000 */
[----:B------:R-:W-:Y:S01]  /*17c0*/  IMAD R28, R28, c[0x0][0x184], RZ ;  /* 0x000061001c1c7a24 */ /* 0x000fe200078e02ff */
[C---:B------:R-:W-:Y:S01]  /*17d0*/  SEL R24, R20.reuse, R23, !P3 ;  /* 0x0000001714187207 */ /* 0x040fe20005800000 */
[----:B------:R-:W-:Y:S01]  /*17e0*/  IMAD R29, R29, c[0x0][0x190], RZ ;  /* 0x000064001d1d7a24 */ /* 0x000fe200078e02ff */
[C---:B------:R-:W-:Y:S01]  /*17f0*/  SEL R35, R20.reuse, R35, !P3 ;  /* 0x0000002314237207 */ /* 0x040fe20005800000 */
[----:B------:R-:W-:Y:S01]  /*1800*/  IMAD R31, R31, c[0x0][0x190], RZ ;  /* 0x000064001f1f7a24 */ /* 0x000fe200078e02ff */
[C---:B------:R-:W-:Y:S01]  /*1810*/  SEL R37, R20.reuse, R37, !P3 ;  /* 0x0000002514257207 */ /* 0x040fe20005800000 */
[----:B------:R-:W-:Y:S01]  /*1820*/  IMAD R33, R33, c[0x0][0x190], RZ ;  /* 0x0000640021217a24 */ /* 0x000fe200078e02ff */
[----:B------:R-:W-:Y:S01]  /*1830*/  SEL R39, R20, R39, !P3 ;  /* 0x0000002714277207 */ /* 0x000fe20005800000 */
[----:B------:R-:W-:Y:S01]  /*1840*/  IMAD R24, R24, c[0x0][0x190], RZ ;  /* 0x0000640018187a24 */ /* 0x000fe200078e02ff */
[----:B------:R-:W-:Y:S01]  /*1850*/  LEA.HI R55, R3, R26, RZ, 0x1f ;  /* 0x0000001a03377211 */ /* 0x000fe200078ff8ff */
[----:B------:R-:W-:Y:S01]  /*1860*/  IMAD R35, R35, c[0x0][0x190], RZ ;  /* 0x0000640023237a24 */ /* 0x000fe200078e02ff */
[C---:B------:R-:W-:Y:S01]  /*1870*/  SEL R41, R20.reuse, R41, !P3 ;  /* 0x0000002914297207 */ /* 0x040fe20005800000 */
        /* <DEDUP_REMOVED lines=13> */
[----:B------:R-:W-:Y:S01]  /*1950*/  LEA R146, P2, R28, c[0x0][0x160], 0x1 ;  /* 0x000058001c927a11 */ /* 0x000fe200078408ff */
[----:B------:R-:W-:Y:S01]  /*1960*/  IMAD R51, R51, c[0x0][0x190], RZ ;  /* 0x0000640033337a24 */ /* 0x000fe200078e02ff */
[----:B------:R-:W-:Y:S01]  /*1970*/  LEA R144, P3, R25, c[0x0][0x168], 0x1 ;  /* 0x00005a0019907a11 */ /* 0x000fe200078608ff */
[----:B------:R-:W-:Y:S01]  /*1980*/  IMAD R26, R26, c[0x0][0x190], RZ ;  /* 0x000064001a1a7a24 */ /* 0x000fe200078e02ff */
[----:B------:R-:W-:Y:S01]  /*1990*/  LEA R142, P4, R27, c[0x0][0x168], 0x1 ;  /* 0x00005a001b8e7a11 */ /* 0x000fe200078808ff */
[----:B------:R-:W-:Y:S01]  /*19a0*/  CS2R R56, SRZ ;  /* 0x0000000000387805 */ /* 0x000fe2000001ff00 */
[----:B------:R-:W-:Y:S01]  /*19b0*/  LEA.HI.X.SX32 R147, R28, c[0x0][0x164], 0x1, P2 ;  /* 0x000059001c937a11 */ /* 0x000fe200010f0eff */
[----:B------:R-:W-:Y:S01]  /*19c0*/  CS2R R52, SRZ ;  /* 0x0000000000347805 */ /* 0x000fe2000001ff00 */
[----:B------:R-:W-:Y:S01]  /*19d0*/  LEA.HI.X.SX32 R145, R25, c[0x0][0x16c], 0x1, P3 ;  /* 0x00005b0019917a11 */ /* 0x000fe200018f0eff */
[----:B------:R-:W-:Y:S01]  /*19e0*/  CS2R R20, SRZ ;  /* 0x0000000000147805 */ /* 0x000fe2000001ff00 */
[----:B------:R-:W-:Y:S01]  /*19f0*/  LEA.HI.X.SX32 R143, R27, c[0x0][0x16c], 0x1, P4 ;  /* 0x00005b001b8f7a11 */ /* 0x000fe200020f0eff */
[----:B------:R-:W-:Y:S01]  /*1a00*/  IMAD.SHL.U32 R126, R126, 0x20, RZ ;  /* 0x000000207e7e7824 */ /* 0x000fe200078e00ff */
[----:B------:R-:W-:Y:S01]  /*1a10*/  LEA R140, P5, R29, c[0x0][0x168], 0x1 ;  /* 0x00005a001d8c7a11 */ /* 0x000fe200078a08ff */
[----:B------:R-:W-:Y:S01]  /*1a20*/  IMAD R129, R89, c[0x0][0x18c], RZ ;  /* 0x0000630059817a24 */ /* 0x000fe200078e02ff */
[----:B------:R-:W-:-:S02]  /*1a30*/  LEA R138, P6, R31, c[0x0][0x168], 0x1 ;  /* 0x00005a001f8a7a11 */ /* 0x000fc400078c08ff */
[----:B------:R-:W-:Y:S02]  /*1a40*/  LEA R136, P0, R33, c[0x0][0x168], 0x1 ;  /* 0x00005a0021887a11 */ /* 0x000fe400078008ff */
[----:B------:R-:W-:Y:S02]  /*1a50*/  LEA R134, P1, R24, c[0x0][0x168], 0x1 ;  /* 0x00005a0018867a11 */ /* 0x000fe400078208ff */
[----:B------:R-:W-:Y:S02]  /*1a60*/  LEA R104, P2, R35, c[0x0][0x168], 0x1 ;  /* 0x00005a0023687a11 */ /* 0x000fe400078408ff */
[----:B------:R-:W-:Y:S02]  /*1a70*/  LEA R106, P3, R37, c[0x0][0x168], 0x1 ;  /* 0x00005a00256a7a11 */ /* 0x000fe400078608ff */
[----:B------:R-:W-:Y:S02]  /*1a80*/  LEA R108, P4, R39, c[0x0][0x168], 0x1 ;  /* 0x00005a00276c7a11 */ /* 0x000fe400078808ff */
[----:B------:R-:W-:-:S02]  /*1a90*/  LOP3.LUT R22, R22, R55, RZ, 0x3c, !PT ;  /* 0x0000003716167212 */ /* 0x000fc400078e3cff */
[----:B------:R-:W-:Y:S01]  /*1aa0*/  LEA.HI.X.SX32 R141, R29, c[0x0][0x16c], 0x1, P5 ;  /* 0x00005b001d8d7a11 */ /* 0x000fe200028f0eff */
[----:B------:R-:W-:Y:S01]  /*1ab0*/  CS2R R54, SRZ ;  /* 0x0000000000367805 */ /* 0x000fe2000001ff00 */
[----:B------:R-:W-:Y:S02]  /*1ac0*/  LEA.HI.X.SX32 R139, R31, c[0x0][0x16c], 0x1, P6 ;  /* 0x00005b001f8b7a11 */ /* 0x000fe400030f0eff */
[----:B------:R-:W-:Y:S02]  /*1ad0*/  LEA.HI.X.SX32 R137, R33, c[0x0][0x16c], 0x1, P0 ;  /* 0x00005b0021897a11 */ /* 0x000fe400000f0eff */
[----:B------:R-:W-:Y:S02]  /*1ae0*/  LEA.HI.X.SX32 R135, R24, c[0x0][0x16c], 0x1, P1 ;  /* 0x00005b0018877a11 */ /* 0x000fe400008f0eff */
[----:B------:R-:W-:Y:S02]  /*1af0*/  LEA.HI.X.SX32 R105, R35, c[0x0][0x16c], 0x1, P2 ;  /* 0x00005b0023697a11 */ /* 0x000fe400010f0eff */
[----:B------:R-:W-:-:S02]  /*1b00*/  LEA.HI.X.SX32 R107, R37, c[0x0][0x16c], 0x1, P3 ;  /* 0x00005b00256b7a11 */ /* 0x000fc400018f0eff */
[----:B------:R-:W-:Y:S02]  /*1b10*/  LEA.HI.X.SX32 R109, R39, c[0x0][0x16c], 0x1, P4 ;  /* 0x00005b00276d7a11 */ /* 0x000fe400020f0eff */
[----:B------:R-:W-:Y:S02]  /*1b20*/  LOP3.LUT R83, R22, 0x400, R83, 0xf8, !PT ;  /* 0x0000040016537812 */ /* 0x000fe400078ef853 */
[----:B------:R-:W-:Y:S01]  /*1b30*/  LEA R94, P5, R41, c[0x0][0x168], 0x1 ;  /* 0x00005a00295e7a11 */ /* 0x000fe200078a08ff */
[----:B------:R-:W-:Y:S01]  /*1b40*/  CS2R R22, SRZ ;  /* 0x0000000000167805 */ /* 0x000fe2000001ff00 */
[----:B------:R-:W-:Y:S02]  /*1b50*/  LEA R96, P6, R43, c[0x0][0x168], 0x1 ;  /* 0x00005a002b607a11 */ /* 0x000fe400078c08ff */
[----:B------:R-:W-:Y:S02]  /*1b60*/  LEA R98, P0, R45, c[0x0][0x168], 0x1 ;  /* 0x00005a002d627a11 */ /* 0x000fe400078008ff */
[----:B------:R-:W-:-:S02]  /*1b70*/  LEA R100, P1, R47, c[0x0][0x168], 0x1 ;  /* 0x00005a002f647a11 */ /* 0x000fc400078208ff */
[----:B------:R-:W-:Y:S02]  /*1b80*/  LEA R102, P2, R49, c[0x0][0x168], 0x1 ;  /* 0x00005a0031667a11 */ /* 0x000fe400078408ff */
[----:B------:R-:W-:Y:S02]  /*1b90*/  LEA R90, P3, R51, c[0x0][0x168], 0x1 ;  /* 0x00005a00335a7a11 */ /* 0x000fe400078608ff */
[----:B------:R-:W-:Y:S02]  /*1ba0*/  LEA R92, P4, R26, c[0x0][0x168], 0x1 ;  /* 0x00005a001a5c7a11 */ /* 0x000fe400078808ff */
[----:B------:R-:W-:Y:S02]  /*1bb0*/  LOP3.LUT R132, R83, 0x40, RZ, 0x3c, !PT ;  /* 0x0000004053847812 */ /* 0x000fe400078e3cff */
[----:B------:R-:W-:Y:S02]  /*1bc0*/  LEA.HI.X.SX32 R95, R41, c[0x0][0x16c], 0x1, P5 ;  /* 0x00005b00295f7a11 */ /* 0x000fe400028f0eff */
[----:B------:R-:W-:-:S02]  /*1bd0*/  LEA.HI.X.SX32 R97, R43, c[0x0][0x16c], 0x1, P6 ;  /* 0x00005b002b617a11 */ /* 0x000fc400030f0eff */
[----:B------:R-:W-:Y:S02]  /*1be0*/  LEA.HI.X.SX32 R99, R45, c[0x0][0x16c], 0x1, P0 ;  /* 0x00005b002d637a11 */ /* 0x000fe400000f0eff */
[----:B------:R-:W-:Y:S02]  /*1bf0*/  LEA.HI.X.SX32 R101, R47, c[0x0][0x16c], 0x1, P1 ;  /* 0x00005b002f657a11 */ /* 0x000fe400008f0eff */
[----:B------:R-:W-:Y:S02]  /*1c00*/  LEA.HI.X.SX32 R103, R49, c[0x0][0x16c], 0x1, P2 ;  /* 0x00005b0031677a11 */ /* 0x000fe400010f0eff */
[----:B------:R-:W-:Y:S02]  /*1c10*/  LEA.HI.X.SX32 R91, R51, c[0x0][0x16c], 0x1, P3 ;  /* 0x00005b00335b7a11 */ /* 0x000fe400018f0eff */
[----:B------:R-:W-:Y:S02]  /*1c20*/  LEA.HI.X.SX32 R93, R26, c[0x0][0x16c], 0x1, P4 ;  /* 0x00005b001a5d7a11 */ /* 0x000fe400020f0eff */
.L_x_2:
[----:B------:R-:W-:Y:S01]  /*1c30*/  ISETP.GE.AND P0, PT, R2, UR4, PT ;  /* 0x0000000402007c0c */ /* 0x000fe2000bf06270 */
[----:B------:R-:W-:Y:S01]  /*1c40*/  IMAD.WIDE R24, R110, 0x2, R146 ;  /* 0x000000026e187825 */ /* 0x000fe200078e0292 */
[----:B------:R-:W-:-:S02]  /*1c50*/  ISETP.GE.AND P1, PT, R4, UR4, PT ;  /* 0x0000000404007c0c */ /* 0x000fc4000bf26270 */
[----:B------:R-:W-:Y:S01]  /*1c60*/  ISETP.GE.AND P2, PT, R5, UR4, PT ;  /* 0x0000000405007c0c */ /* 0x000fe2000bf46270 */
[----:B------:R-:W-:Y:S01]  /*1c70*/  IMAD.WIDE R26, R125, 0x2, R146 ;  /* 0x000000027d1a7825 */ /* 0x000fe200078e0292 */
[----:B------:R-:W-:Y:S02]  /*1c80*/  PRMT R37, RZ, 0x7610, R37 ;  /* 0x00007610ff257816 */ /* 0x000fe40000000025 */
[----:B------:R-:W-:Y:S01]  /*1c90*/  PRMT R44, RZ, 0x7610, R44 ;  /* 0x00007610ff2c7816 */ /* 0x000fe2000000002c */
[----:B------:R-:W-:Y:S01]  /*1ca0*/  IMAD.WIDE R30, R124, 0x2, R146 ;  /* 0x000000027c1e7825 */ /* 0x000fe200078e0292 */
[----:B------:R-:W-:-:S03]  /*1cb0*/  PRMT R161, RZ, 0x7610, R161 ;  /* 0x00007610ffa17816 */ /* 0x000fc600000000a1 */
[----:B------:R0:W2:Y:S01]  /*1cc0*/  @!P0 LDG.E.U16 R37, [R24.64] ;  /* 0x0000000618258981 */ /* 0x0000a2000c1e1500 */
[----:B------:R-:W-:Y:S02]  /*1cd0*/  ISETP.GE.AND P0, PT, R6, UR4, PT ;  /* 0x0000000406007c0c */ /* 0x000fe4000bf06270 */
[----:B------:R-:W-:Y:S01]  /*1ce0*/  ISETP.GE.AND P3, PT, R7, UR4, PT ;  /* 0x0000000407007c0c */ /* 0x000fe2000bf66270 */
[----:B------:R1:W3:Y:S01]  /*1cf0*/  @!P1 LDG.E.U16 R44, [R26.64] ;  /* 0x000000061a2c9981 */ /* 0x0002e2000c1e1500 */
[----:B------:R-:W-:-:S03]  /*1d00*/  ISETP.GE.AND P1, PT, R8, UR4, PT ;  /* 0x0000000408007c0c */ /* 0x000fc6000bf26270 */
[----:B------:R4:W5:Y:S01]  /*1d10*/  @!P2 LDG.E.U16 R161, [R30.64] ;  /* 0x000000061ea1a981 */ /* 0x000962000c1e1500 */
[----:B------:R-:W-:Y:S01]  /*1d20*/  ISETP.GE.AND P2, PT, R9, UR4, PT ;  /* 0x0000000409007c0c */ /* 0x000fe2000bf46270 */
[----:B0-----:R-:W-:Y:S01]  /*1d30*/  IMAD.WIDE R24, R123, 0x2, R146 ;  /* 0x000000027b187825 */ /* 0x001fe200078e0292 */
[----:B------:R-:W-:Y:S02]  /*1d40*/  PRMT R40, RZ, 0x7610, R40 ;  /* 0x00007610ff287816 */ /* 0x000fe40000000028 */
[----:B------:R-:W-:Y:S01]  /*1d50*/  PRMT R42, RZ, 0x7610, R42 ;  /* 0x00007610ff2a7816 */ /* 0x000fe2000000002a */
[----:B------:R-:W-:Y:S01]  /*1d60*/  IMAD.WIDE R46, R121, 0x2, R146 ;  /* 0x00000002792e7825 */ /* 0x000fe200078e0292 */
[----:B------:R-:W-:Y:S02]  /*1d70*/  PRMT R159, RZ, 0x7610, R159 ;  /* 0x00007610ff9f7816 */ /* 0x000fe4000000009f */
[----:B------:R0:W3:Y:S01]  /*1d80*/  @!P0 LDG.E.U16 R40, [R24.64] ;  /* 0x0000000618288981 */ /* 0x0000e2000c1e1500 */
[----:B-1----:R-:W-:Y:S01]  /*1d90*/  IMAD.WIDE R26, R120, 0x2, R146 ;  /* 0x00000002781a7825 */ /* 0x002fe200078e0292 */
[----:B------:R-:W-:-:S02]  /*1da0*/  ISETP.GE.AND P4, PT, R10, UR4, PT ;  /* 0x000000040a007c0c */ /* 0x000fc4000bf86270 */
[----:B------:R1:W3:Y:S01]  /*1db0*/  @!P1 LDG.E.U16 R42, [R46.64] ;  /* 0x000000062e2a9981 */ /* 0x0002e2000c1e1500 */
[----:B------:R-:W-:Y:S01]  /*1dc0*/  ISETP.GE.AND P0, PT, R11, UR4, PT ;  /* 0x000000040b007c0c */ /* 0x000fe2000bf06270 */
[----:B------:R-:W-:Y:S01]  /*1dd0*/  IMAD.WIDE R28, R122, 0x2, R146 ;  /* 0x000000027a1c7825 */ /* 0x000fe200078e0292 */
[----:B------:R-:W-:Y:S01]  /*1de0*/  ISETP.GE.AND P1, PT, R12, UR4, PT ;  /* 0x000000040c007c0c */ /* 0x000fe2000bf26270 */
[----:B------:R0:W3:Y:S01]  /*1df0*/  @!P2 LDG.E.U16 R159, [R26.64] ;  /* 0x000000061a9fa981 */ /* 0x0000e2000c1e1500 */
[----:B------:R-:W-:Y:S02]  /*1e00*/  ISETP.GE.AND P2, PT, R13, UR4, PT ;  /* 0x000000040d007c0c */ /* 0x000fe4000bf46270 */
[----:B------:R-:W-:Y:S01]  /*1e10*/  PRMT R39, RZ, 0x7610, R39 ;  /* 0x00007610ff277816 */ /* 0x000fe20000000027 */
[----:B----4-:R-:W-:Y:S01]  /*1e20*/  IMAD.WIDE R30, R119, 0x2, R146 ;  /* 0x00000002771e7825 */ /* 0x010fe200078e0292 */
[----:B------:R-:W-:Y:S02]  /*1e30*/  PRMT R38, RZ, 0x7610, R38 ;  /* 0x00007610ff267816 */ /* 0x000fe40000000026 */
[----:B------:R-:W-:Y:S01]  /*1e40*/  PRMT R35, RZ, 0x7610, R35 ;  /* 0x00007610ff237816 */ /* 0x000fe20000000023 */
[----:B------:R-:W-:Y:S01]  /*1e50*/  IMAD.WIDE R32, R118, 0x2, R146 ;  /* 0x0000000276207825 */ /* 0x000fe200078e0292 */
[----:B------:R4:W3:Y:S01]  /*1e60*/  @!P3 LDG.E.U16 R39, [R28.64] ;  /* 0x000000061c27b981 */ /* 0x0008e2000c1e1500 */
[----:B------:R-:W-:-:S02]  /*1e70*/  PRMT R165, RZ, 0x7610, R165 ;  /* 0x00007610ffa57816 */ /* 0x000fc400000000a5 */
[----:B------:R-:W-:Y:S01]  /*1e80*/  PRMT R157, RZ, 0x7610, R157 ;  /* 0x00007610ff9d7816 */ /* 0x000fe2000000009d */
[--C-:B0-----:R-:W-:Y:S01]  /*1e90*/  IMAD.WIDE R24, R117, 0x2, R146.reuse ;  /* 0x0000000275187825 */ /* 0x101fe200078e0292 */
[----:B------:R0:W5:Y:S04]  /*1ea0*/  @!P4 LDG.E.U16 R38, [R30.64] ;  /* 0x000000061e26c981 */ /* 0x000168000c1e1500 */
[----:B------:R0:W5:Y:S01]  /*1eb0*/  @!P0 LDG.E.U16 R35, [R32.64] ;  /* 0x0000000620238981 */ /* 0x000162000c1e1500 */
[----:B----4-:R-:W-:Y:S01]  /*1ec0*/  IMAD.WIDE R28, R116, 0x2, R146 ;  /* 0x00000002741c7825 */ /* 0x010fe200078e0292 */
[----:B------:R-:W-:Y:S02]  /*1ed0*/  ISETP.GE.AND P3, PT, R14, UR4, PT ;  /* 0x000000040e007c0c */ /* 0x000fe4000bf66270 */
[----:B------:R4:W5:Y:S01]  /*1ee0*/  @!P1 LDG.E.U16 R165, [R24.64] ;  /* 0x0000000618a59981 */ /* 0x000962000c1e1500 */
[----:B------:R-:W-:-:S02]  /*1ef0*/  ISETP.GE.AND P0, PT, R15, UR4, PT ;  /* 0x000000040f007c0c */ /* 0x000fc4000bf06270 */
[----:B------:R-:W-:Y:S01]  /*1f00*/  ISETP.GE.AND P1, PT, R16, UR4, PT ;  /* 0x0000000410007c0c */ /* 0x000fe2000bf26270 */
[----:B------:R0:W5:Y:S01]  /*1f10*/  @!P2 LDG.E.U16 R157, [R28.64] ;  /* 0x000000061c9da981 */ /* 0x000162000c1e1500 */
[----:B------:R-:W-:Y:S02]  /*1f20*/  ISETP.GE.AND P4, PT, R17, UR4, PT ;  /* 0x0000000411007c0c */ /* 0x000fe4000bf86270 */
[----:B------:R-:W-:Y:S01]  /*1f30*/  ISETP.GE.AND P2, PT, R18, UR4, PT ;  /* 0x0000000412007c0c */ /* 0x000fe2000bf46270 */
[----:B------:R-:W-:Y:S01]  /*1f40*/  IMAD.WIDE R48, R115, 0x2, R146 ;  /* 0x0000000273307825 */ /* 0x000fe200078e0292 */
[----:B------:R-:W-:Y:S02]  /*1f50*/  PRMT R36, RZ, 0x7610, R36 ;  /* 0x00007610ff247816 */ /* 0x000fe40000000024 */
[----:B-1----:R-:W-:Y:S01]  /*1f60*/  PRMT R46, RZ, 0x7610, R46 ;  /* 0x00007610ff2e7816 */ /* 0x002fe2000000002e */
[----:B------:R-:W-:Y:S01]  /*1f70*/  IMAD.WIDE R26, R114, 0x2, R146 ;  /* 0x00000002721a7825 */ /* 0x000fe200078e0292 */
[----:B------:R-:W-:-:S02]  /*1f80*/  PRMT R163, RZ, 0x7610, R163 ;  /* 0x00007610ffa37816 */ /* 0x000fc400000000a3 */
[----:B------:R-:W-:Y:S01]  /*1f90*/  PRMT R155, RZ, 0x7610, R155 ;  /* 0x00007610ff9b7816 */ /* 0x000fe2000000009b */
[----:B0-----:R-:W-:Y:S01]  /*1fa0*/  IMAD.WIDE R30, R113, 0x2, R146 ;  /* 0x00000002711e7825 */ /* 0x001fe200078e0292 */
[----:B------:R-:W-:Y:S01]  /*1fb0*/  PRMT R34, RZ, 0x7610, R34 ;  /* 0x00007610ff227816 */ /* 0x000fe20000000022 */
[----:B------:R0:W5:Y:S02]  /*1fc0*/  @!P3 LDG.E.U16 R36, [R48.64] ;  /* 0x000000063024b981 */ /* 0x000164000c1e1500 */
[--C-:B------:R-:W-:Y:S02]  /*1fd0*/  IMAD.WIDE R32, R112, 0x2, R146.reuse ;  /* 0x0000000270207825 */ /* 0x100fe400078e0292 */
[----:B------:R1:W5:Y:S02]  /*1fe0*/  @!P0 LDG.E.U16 R46, [R26.64] ;  /* 0x000000061a2e8981 */ /* 0x000364000c1e1500 */
[----:B----4-:R-:W-:Y:S02]  /*1ff0*/  IMAD.WIDE R24, R111, 0x2, R146 ;  /* 0x000000026f187825 */ /* 0x010fe400078e0292 */
[----:B------:R4:W5:Y:S04]  /*2000*/  @!P1 LDG.E.U16 R163, [R30.64] ;  /* 0x000000061ea39981 */ /* 0x000968000c1e1500 */
[----:B------:R0:W5:Y:S04]  /*2010*/  @!P4 LDG.E.U16 R155, [R32.64] ;  /* 0x00000006209bc981 */ /* 0x000168000c1e1500 */
[----:B------:R0:W5:Y:S04]  /*2020*/  @!P2 LDG.E.U16 R34, [R24.64] ;  /* 0x000000061822a981 */ /* 0x000168000c1e1500 */
[----:B------:R-:W-:Y:S01]  /*2030*/  BAR.SYNC.DEFER_BLOCKING 0x0 ;  /* 0x0000000000007b1d */ /* 0x000fe20000010000 */
[----:B------:R-:W-:Y:S01]  /*2040*/  ISETP.GE.AND P0, PT, R89, UR4, PT ;  /* 0x0000000459007c0c */ /* 0x000fe2000bf06270 */
[----:B------:R-:W-:Y:S01]  /*2050*/  IMAD.WIDE R28, R129, 0x2, R92 ;  /* 0x00000002811c7825 */ /* 0x000fe200078e025c */
[----:B------:R-:W-:-:S02]  /*2060*/  PRMT R153, RZ, 0x7610, R153 ;  /* 0x00007610ff997816 */ /* 0x000fc40000000099 */
[----:B------:R-:W-:Y:S01]  /*2070*/  PRMT R41, RZ, 0x7610, R41 ;  /* 0x00007610ff297816 */ /* 0x000fe20000000029 */
[C---:B-1----:R-:W-:Y:S01]  /*2080*/  IMAD.WIDE R26, R129.reuse, 0x2, R90 ;  /* 0x00000002811a7825 */ /* 0x042fe200078e025a */
[----:B------:R-:W-:Y:S02]  /*2090*/  PRMT R151, RZ, 0x7610, R151 ;  /* 0x00007610ff977816 */ /* 0x000fe40000000097 */
[----:B------:R-:W-:Y:S01]  /*20a0*/  PRMT R85, RZ, 0x7610, R85 ;  /* 0x00007610ff557816 */ /* 0x000fe20000000055 */
[C---:B----4-:R-:W-:Y:S01]  /*20b0*/  IMAD.WIDE R30, R129.reuse, 0x2, R96 ;  /* 0x00000002811e7825 */ /* 0x050fe200078e0260 */
[----:B------:R-:W-:Y:S02]  /*20c0*/  PRMT R149, RZ, 0x7610, R149 ;  /* 0x00007610ff957816 */ /* 0x000fe40000000095 */
[----:B------:R-:W-:Y:S01]  /*20d0*/  PRMT R47, RZ, 0x7610, R47 ;  /* 0x00007610ff2f7816 */ /* 0x000fe2000000002f */
[----:B0-----:R-:W-:Y:S01]  /*20e0*/  IMAD.WIDE R32, R129, 0x2, R94 ;  /* 0x0000000281207825 */ /* 0x001fe200078e025e */
[----:B------:R-:W-:-:S02]  /*20f0*/  PRMT R51, RZ, 0x7610, R51 ;  /* 0x00007610ff337816 */ /* 0x000fc40000000033 */
[----:B------:R-:W-:Y:S01]  /*2100*/  PRMT R45, RZ, 0x7610, R45 ;  /* 0x00007610ff2d7816 */ /* 0x000fe2000000002d */
[----:B------:R0:W4:Y:S04]  /*2110*/  @!P0 LDG.E.U16 R153, [R28.64] ;  /* 0x000000061c998981 */ /* 0x000128000c1e1500 */
[----:B------:R1:W4:Y:S01]  /*2120*/  @!P0 LDG.E.U16 R41, [R26.64] ;  /* 0x000000061a298981 */ /* 0x000322000c1e1500 */
[----:B------:R-:W-:Y:S01]  /*2130*/  PRMT R87, RZ, 0x7610, R87 ;  /* 0x00007610ff577816 */ /* 0x000fe20000000057 */
[C---:B------:R-:W-:Y:S01]  /*2140*/  IMAD.WIDE R24, R129.reuse, 0x2, R102 ;  /* 0x0000000281187825 */ /* 0x040fe200078e0266 */
[----:B------:R-:W-:Y:S01]  /*2150*/  PRMT R49, RZ, 0x7610, R49 ;  /* 0x00007610ff317816 */ /* 0x000fe20000000031 */
[----:B------:R1:W4:Y:S02]  /*2160*/  @!P0 LDG.E.U16 R149, [R30.64] ;  /* 0x000000061e958981 */ /* 0x000324000c1e1500 */
[C---:B0-----:R-:W-:Y:S01]  /*2170*/  IMAD.WIDE R28, R129.reuse, 0x2, R98 ;  /* 0x00000002811c7825 */ /* 0x041fe200078e0262 */
[----:B------:R-:W-:Y:S01]  /*2180*/  PRMT R43, RZ, 0x7610, R43 ;  /* 0x00007610ff2b7816 */ /* 0x000fe2000000002b */
[----:B------:R0:W4:Y:S02]  /*2190*/  @!P0 LDG.E.U16 R47, [R32.64] ;  /* 0x00000006202f8981 */ /* 0x000124000c1e1500 */
[----:B-1----:R-:W-:-:S02]  /*21a0*/  IMAD.WIDE R26, R129, 0x2, R100 ;  /* 0x00000002811a7825 */ /* 0x002fc400078e0264 */
[----:B------:R1:W4:Y:S02]  /*21b0*/  @!P0 LDG.E.U16 R85, [R28.64] ;  /* 0x000000061c558981 */ /* 0x000324000c1e1500 */
[C---:B------:R-:W-:Y:S02]  /*21c0*/  IMAD.WIDE R30, R129.reuse, 0x2, R104 ;  /* 0x00000002811e7825 */ /* 0x040fe400078e0268 */
[----:B------:R1:W4:Y:S02]  /*21d0*/  @!P0 LDG.E.U16 R151, [R26.64] ;  /* 0x000000061a978981 */ /* 0x000324000c1e1500 */
[C---:B0-----:R-:W-:Y:S01]  /*21e0*/  IMAD.WIDE R32, R129.reuse, 0x2, R134 ;  /* 0x0000000281207825 */ /* 0x041fe200078e0286 */
[----:B------:R-:W-:Y:S01]  /*21f0*/  PRMT R50, RZ, 0x7610, R50 ;  /* 0x00007610ff327816 */ /* 0x000fe20000000032 */
[----:B------:R0:W4:Y:S02]  /*2200*/  @!P0 LDG.E.U16 R87, [R24.64] ;  /* 0x0000000618578981 */ /* 0x000124000c1e1500 */
[C---:B-1----:R-:W-:Y:S01]  /*2210*/  IMAD.WIDE R28, R129.reuse, 0x2, R106 ;  /* 0x00000002811c7825 */ /* 0x042fe200078e026a */
[----:B------:R-:W-:Y:S01]  /*2220*/  PRMT R150, RZ, 0x7610, R150 ;  /* 0x00007610ff967816 */ /* 0x000fe20000000096 */
[----:B------:R1:W4:Y:S02]  /*2230*/  @!P0 LDG.E.U16 R49, [R30.64] ;  /* 0x000000061e318981 */ /* 0x000324000c1e1500 */
[C---:B------:R-:W-:Y:S01]  /*2240*/  IMAD.WIDE R26, R129.reuse, 0x2, R108 ;  /* 0x00000002811a7825 */ /* 0x040fe200078e026c */
[----:B------:R-:W-:Y:S01]  /*2250*/  PRMT R48, RZ, 0x7610, R48 ;  /* 0x00007610ff307816 */ /* 0x000fe20000000030 */
[----:B------:R1:W4:Y:S01]  /*2260*/  @!P0 LDG.E.U16 R45, [R28.64] ;  /* 0x000000061c2d8981 */ /* 0x000322000c1e1500 */
[----:B------:R-:W-:Y:S01]  /*2270*/  PRMT R148, RZ, 0x7610, R148 ;  /* 0x00007610ff947816 */ /* 0x000fe20000000094 */
[C---:B0-----:R-:W-:Y:S01]  /*2280*/  IMAD.WIDE R24, R129.reuse, 0x2, R136 ;  /* 0x0000000281187825 */ /* 0x041fe200078e0288 */
[----:B------:R-:W-:Y:S01]  /*2290*/  PRMT R152, RZ, 0x7610, R152 ;  /* 0x00007610ff987816 */ /* 0x000fe20000000098 */
[----:B------:R0:W4:Y:S02]  /*22a0*/  @!P0 LDG.E.U16 R51, [R26.64] ;  /* 0x000000061a338981 */ /* 0x000124000c1e1500 */
[----:B-1----:R-:W-:-:S02]  /*22b0*/  IMAD.WIDE R30, R129, 0x2, R140 ;  /* 0x00000002811e7825 */ /* 0x002fc400078e028c */
[----:B------:R1:W4:Y:S02]  /*22c0*/  @!P0 LDG.E.U16 R43, [R32.64] ;  /* 0x00000006202b8981 */ /* 0x000324000c1e1500 */
[C---:B------:R-:W-:Y:S02]  /*22d0*/  IMAD.WIDE R28, R129.reuse, 0x2, R142 ;  /* 0x00000002811c7825 */ /* 0x040fe400078e028e */
[----:B------:R-:W4:Y:S02]  /*22e0*/  @!P0 LDG.E.U16 R48, [R24.64] ;  /* 0x0000000618308981 */ /* 0x000f24000c1e1500 */
[C---:B0-----:R-:W-:Y:S02]  /*22f0*/  IMAD.WIDE R26, R129.reuse, 0x2, R138 ;  /* 0x00000002811a7825 */ /* 0x041fe400078e028a */
[----:B------:R-:W4:Y:S02]  /*2300*/  @!P0 LDG.E.U16 R150, [R28.64] ;  /* 0x000000061c968981 */ /* 0x000f24000c1e1500 */
[----:B-1----:R-:W-:-:S02]  /*2310*/  IMAD.WIDE R32, R129, 0x2, R144 ;  /* 0x0000000281207825 */ /* 0x002fc400078e0290 */
[----:B------:R-:W4:Y:S04]  /*2320*/  @!P0 LDG.E.U16 R50, [R26.64] ;  /* 0x000000061a328981 */ /* 0x000f28000c1e1500 */
[----:B------:R-:W4:Y:S04]  /*2330*/  @!P0 LDG.E.U16 R148, [R30.64] ;  /* 0x000000061e948981 */ /* 0x000f28000c1e1500 */
[----:B------:R-:W4:Y:S01]  /*2340*/  @!P0 LDG.E.U16 R152, [R32.64] ;  /* 0x0000000620988981 */ /* 0x000f22000c1e1500 */
[----:B------:R-:W-:-:S04]  /*2350*/  IADD3 R133, R133, -0x1, RZ ;  /* 0xffffffff85857810 */ /* 0x000fc80007ffe0ff */
[----:B------:R-:W-:Y:S01]  /*2360*/  ISETP.NE.U32.AND P0, PT, R133, RZ, PT ;  /* 0x000000ff8500720c */ /* 0x000fe20003f05070 */
[----:B------:R-:W-:Y:S01]  /*2370*/  UIADD3 UR4, UR4, -0x20, URZ ;  /* 0xffffffe004047890 */ /* 0x000fe2000fffe03f */
[----:B------:R-:W-:-:S04]  /*2380*/  IMAD.WIDE R144, R127, 0x2, R144 ;  /* 0x000000027f907825 */ /* 0x000fc800078e0290 */
[----:B------:R-:W-:-:S04]  /*2390*/  IMAD.WIDE R142, R127, 0x2, R142 ;  /* 0x000000027f8e7825 */ /* 0x000fc800078e028e */
[----:B------:R-:W-:-:S04]  /*23a0*/  IMAD.WIDE R140, R127, 0x2, R140 ;  /* 0x000000027f8c7825 */ /* 0x000fc800078e028c */
[----:B------:R-:W-:-:S04]  /*23b0*/  IMAD.WIDE R138, R127, 0x2, R138 ;  /* 0x000000027f8a7825 */ /* 0x000fc800078e028a */
[----:B------:R-:W-:-:S04]  /*23c0*/  IMAD.WIDE R136, R127, 0x2, R136 ;  /* 0x000000027f887825 */ /* 0x000fc800078e0288 */
[----:B------:R-:W-:-:S04]  /*23d0*/  IMAD.WIDE R134, R127, 0x2, R134 ;  /* 0x000000027f867825 */ /* 0x000fc800078e0286 */
[C---:B------:R-:W-:Y:S01]  /*23e0*/  IMAD.WIDE R104, R127.reuse, 0x2, R104 ;  /* 0x000000027f687825 */ /* 0x040fe200078e0268 */
[----:B--2---:R-:W-:Y:S04]  /*23f0*/  STS.U16 [R82], R37 ;  /* 0x0000002552007388 */ /* 0x004fe80000000400 */
[----:B---3--:R-:W-:Y:S04]  /*2400*/  STS.U16 [R82+0x400], R39 ;  /* 0x0004002752007388 */ /* 0x008fe80000000400 */
[----:B-----5:R-:W-:Y:S04]  /*2410*/  STS.U16 [R82+0x800], R35 ;  /* 0x0008002352007388 */ /* 0x020fe80000000400 */
[----:B------:R-:W-:Y:S04]  /*2420*/  STS.U16 [R82+0xc00], R46 ;  /* 0x000c002e52007388 */ /* 0x000fe80000000400 */
        /* <DEDUP_REMOVED lines=12> */
[----:B----4-:R-:W-:Y:S04]  /*24f0*/  STS.U16 [R82+0x1000], R153 ;  /* 0x0010009952007388 */ /* 0x010fe80000000400 */
        /* <DEDUP_REMOVED lines=15> */
[----:B------:R-:W-:Y:S06]  /*25f0*/  BAR.SYNC.DEFER_BLOCKING 0x0 ;  /* 0x0000000000007b1d */ /* 0x000fec0000010000 */
[----:B------:R-:W-:Y:S04]  /*2600*/  LDSM.16.MT88.4 R84, [R83] ;  /* 0x000000005354783b */ /* 0x000fe80000004200 */
[----:B------:R-:W0:Y:S04]  /*2610*/  LDSM.16.M88.4 R44, [R88+0x1000] ;  /* 0x00100000582c783b */ /* 0x000e280000000200 */
[----:B------:R-:W1:Y:S04]  /*2620*/  LDSM.16.M88.4 R40, [R88+0x1400] ;  /* 0x001400005828783b */ /* 0x000e680000000200 */
[----:B------:R-:W2:Y:S04]  /*2630*/  LDSM.16.M88.4 R36, [R88+0x1800] ;  /* 0x001800005824783b */ /* 0x000ea80000000200 */
[----:B------:R-:W3:Y:S04]  /*2640*/  LDSM.16.M88.4 R32, [R88+0x1c00] ;  /* 0x001c00005820783b */ /* 0x000ee80000000200 */
[----:B------:R-:W4:Y:S04]  /*2650*/  LDSM.16.MT88.4 R28, [R132] ;  /* 0x00000000841c783b */ /* 0x000f280000004200 */
[----:B------:R-:W5:Y:S04]  /*2660*/  LDSM.16.MT88.4 R24, [R83+0x800] ;  /* 0x000800005318783b */ /* 0x000f680000004200 */
[----:B------:R-:W3:Y:S01]  /*2670*/  LDSM.16.MT88.4 R48, [R132+0x800] ;  /* 0x000800008430783b */ /* 0x000ee20000004200 */
[C---:B0-----:R-:W-:Y:S08]  /*2680*/  HMMA.16816.F32.BF16 R76, R84.reuse, R44, R76 ;  /* 0x0000002c544c723c */ /* 0x041ff0000004184c */
[C---:B-1----:R-:W-:Y:S08]  /*2690*/  HMMA.16816.F32.BF16 R72, R84.reuse, R40, R72 ;  /* 0x000000285448723c */ /* 0x042ff00000041848 */
[C---:B--2---:R-:W-:Y:S08]  /*26a0*/  HMMA.16816.F32.BF16 R68, R84.reuse, R36, R68 ;  /* 0x000000245444723c */ /* 0x044ff00000041844 */
[----:B---3--:R-:W-:Y:S08]  /*26b0*/  HMMA.16816.F32.BF16 R64, R84, R32, R64 ;  /* 0x000000205440723c */ /* 0x008ff00000041840 */
[C---:B----4-:R-:W-:Y:S08]  /*26c0*/  HMMA.16816.F32.BF16 R60, R28.reuse, R44, R60 ;  /* 0x0000002c1c3c723c */ /* 0x050ff0000004183c */
[C---:B------:R-:W-:Y:S08]  /*26d0*/  HMMA.16816.F32.BF16 R56, R28.reuse, R40, R56 ;  /* 0x000000281c38723c */ /* 0x040ff00000041838 */
[C---:B------:R-:W-:Y:S08]  /*26e0*/  HMMA.16816.F32.BF16 R52, R28.reuse, R36, R52 ;  /* 0x000000241c34723c */ /* 0x040ff00000041834 */
[----:B------:R-:W-:Y:S01]  /*26f0*/  HMMA.16816.F32.BF16 R20, R28, R32, R20 ;  /* 0x000000201c14723c */ /* 0x000fe20000041814 */
[----:B------:R-:W-:-:S04]  /*2700*/  IMAD.WIDE R106, R127, 0x2, R106 ;  /* 0x000000027f6a7825 */ /* 0x000fc800078e026a */
[----:B------:R-:W-:-:S03]  /*2710*/  IMAD.WIDE R108, R127, 0x2, R108 ;  /* 0x000000027f6c7825 */ /* 0x000fc600078e026c */
[----:B-----5:R-:W-:Y:S01]  /*2720*/  HMMA.16816.F32.BF16 R76, R24, R46, R76 ;  /* 0x0000002e184c723c */ /* 0x020fe2000004184c */
[----:B------:R-:W-:-:S04]  /*2730*/  IMAD.WIDE R94, R127, 0x2, R94 ;  /* 0x000000027f5e7825 */ /* 0x000fc800078e025e */
[----:B------:R-:W-:-:S03]  /*2740*/  IMAD.WIDE R96, R127, 0x2, R96 ;  /* 0x000000027f607825 */ /* 0x000fc600078e0260 */
[----:B------:R-:W-:Y:S01]  /*2750*/  HMMA.16816.F32.BF16 R72, R24, R42, R72 ;  /* 0x0000002a1848723c */ /* 0x000fe20000041848 */
        /* <DEDUP_REMOVED lines=8> */
[C---:B------:R-:W-:Y:S08]  /*27e0*/  HMMA.16816.F32.BF16 R60, R48.reuse, R46, R60 ;  /* 0x0000002e303c723c */ /* 0x040ff0000004183c */
[C---:B------:R-:W-:Y:S08]  /*27f0*/  HMMA.16816.F32.BF16 R56, R48.reuse, R42, R56 ;  /* 0x0000002a3038723c */ /* 0x040ff00000041838 */
[C---:B------:R-:W-:Y:S08]  /*2800*/  HMMA.16816.F32.BF16 R52, R48.reuse, R38, R52 ;  /* 0x000000263034723c */ /* 0x040ff00000041834 */
[----:B------:R-:W-:Y:S01]  /*2810*/  HMMA.16816.F32.BF16 R20, R48, R34, R20 ;  /* 0x000000223014723c */ /* 0x000fe20000041814 */
[----:B------:R-:W-:Y:S07]  /*2820*/  @P0 BRA `(.L_x_2) ;  /* 0xfffff40000000947 */ /* 0x000fee000383ffff */
[----:B------:R-:W-:-:S08]  /*2830*/  NOP ;  /* 0x0000000000007918 */ /* 0x000fd00000000000 */
[----:B------:R-:W-:Y:S02]  /*2840*/  F2FP.BF16.PACK_AB R4, R59, R63 ;  /* 0x0000003f3b04723e */ /* 0x000fe400000010ff */
[----:B------:R-:W-:-:S02]  /*2850*/  F2FP.BF16.PACK_AB R6, R75, R79 ;  /* 0x0000004f4b06723e */ /* 0x000fc400000010ff */
[----:B------:R-:W-:Y:S02]  /*2860*/  F2FP.BF16.PACK_AB R8, R57, R61 ;  /* 0x0000003d3908723e */ /* 0x000fe400000010ff */
[----:B------:R-:W-:Y:S02]  /*2870*/  F2FP.BF16.PACK_AB R10, R73, R77 ;  /* 0x0000004d490a723e */ /* 0x000fe400000010ff */
[----:B------:R-:W-:Y:S02]  /*2880*/  F2FP.BF16.PACK_AB R5, R23, R55 ;  /* 0x000000371705723e */ /* 0x000fe400000010ff */
[----:B------:R-:W-:Y:S02]  /*2890*/  F2FP.BF16.PACK_AB R59, R22, R54 ;  /* 0x00000036163b723e */ /* 0x000fe400000010ff */
        /* <DEDUP_REMOVED lines=10> */
.L_x_1:
[----:B------:R-:W-:Y:S01]  /*2940*/  SHF.R.S32.HI R12, RZ, 0x4, R0 ;  /* 0x00000004ff0c7819 */ /* 0x000fe20000011400 */
[C---:B------:R-:W-:Y:S01]  /*2950*/  IMAD.SHL.U32 R13, R0.reuse, 0x20, RZ ;  /* 0x00000020000d7824 */ /* 0x040fe200078e00ff */
[----:B------:R-:W-:Y:S01]  /*2960*/  BAR.SYNC.DEFER_BLOCKING 0x0 ;  /* 0x0000000000007b1d */ /* 0x000fe20000010000 */
[----:B------:R-:W-:Y:S02]  /*2970*/  LOP3.LUT R14, R0, 0xc, RZ, 0xc0, !PT ;  /* 0x0000000c000e7812 */ /* 0x000fe400078ec0ff */
[----:B------:R-:W-:Y:S02]  /*2980*/  SGXT R12, R12, 0x1 ;  /* 0x000000010c0c781a */ /* 0x000fe40000000200 */
[----:B------:R-:W-:Y:S02]  /*2990*/  LOP3.LUT R0, R13, 0x400, RZ, 0xc0, !PT ;  /* 0x000004000d007812 */ /* 0x000fe400078ec0ff */
[----:B------:R-:W-:-:S02]  /*29a0*/  LOP3.LUT R12, R12, 0x808, RZ, 0xc0, !PT ;  /* 0x000008080c0c7812 */ /* 0x000fc400078ec0ff */
[----:B------:R-:W-:Y:S01]  /*29b0*/  LOP3.LUT R15, R13, 0x60, RZ, 0xc0, !PT ;  /* 0x000000600d0f7812 */ /* 0x000fe200078ec0ff */
[----:B------:R-:W-:Y:S01]  /*29c0*/  IMAD R0, R3, 0x2, R0 ;  /* 0x0000000203007824 */ /* 0x000fe200078e0200 */
[----:B------:R-:W-:Y:S02]  /*29d0*/  LOP3.LUT R3, R12, 0x78, R81, 0x78, !PT ;  /* 0x000000780c037812 */ /* 0x000fe400078e7851 */
[----:B------:R-:W-:Y:S01]  /*29e0*/  LOP3.LUT R81, R81, 0x380, RZ, 0xc0, !PT ;  /* 0x0000038051517812 */ /* 0x000fe200078ec0ff */
[----:B------:R-:W-:Y:S01]  /*29f0*/  IMAD R15, R14, 0x200, R15 ;  /* 0x000002000e0f7824 */ /* 0x000fe200078e020f */
[----:B------:R-:W-:Y:S01]  /*2a00*/  ISETP.GE.AND P0, PT, R80, c[0x0][0x178], PT ;  /* 0x00005e0050007a0c */ /* 0x000fe20003f06270 */
[----:B------:R-:W-:Y:S01]  /*2a10*/  IMAD.IADD R12, R0, 0x1, R3 ;  /* 0x00000001000c7824 */ /* 0x000fe200078e0203 */
[C---:B------:R-:W-:Y:S01]  /*2a20*/  LOP3.LUT R3, R19.reuse, 0x3c, R2, 0xfe, !PT ;  /* 0x0000003c13037812 */ /* 0x040fe200078efe02 */
[----:B------:R-:W-:Y:S01]  /*2a30*/  IMAD R14, R14, 0x2, R15 ;  /* 0x000000020e0e7824 */ /* 0x000fe200078e020f */
[----:B------:R-:W-:Y:S01]  /*2a40*/  LOP3.LUT R0, R19, R2, RZ, 0xfc, !PT ;  /* 0x0000000213007212 */ /* 0x000fe200078efcff */
[----:B------:R-:W-:Y:S01]  /*2a50*/  IMAD R80, R80, c[0x0][0x194], RZ ;  /* 0x0000650050507a24 */ /* 0x000fe200078e02ff */
[----:B------:R-:W-:Y:S01]  /*2a60*/  LOP3.LUT R13, R12, 0x10, RZ, 0x3c, !PT ;  /* 0x000000100c0d7812 */ /* 0x000fe200078e3cff */
[----:B------:R-:W-:Y:S01]  /*2a70*/  IMAD.IADD R81, R81, 0x1, R14 ;  /* 0x0000000151517824 */ /* 0x000fe200078e020e */
[C-C-:B------:R-:W-:Y:S01]  /*2a80*/  LOP3.LUT R28, R19.reuse, 0x3a, R2.reuse, 0xfe, !PT ;  /* 0x0000003a131c7812 */ /* 0x140fe200078efe02 */
[----:B------:R-:W-:Y:S01]  /*2a90*/  STS.64 [R12], R72 ;  /* 0x000000480c007388 */ /* 0x000fe20000000a00 */
[----:B------:R-:W-:-:S02]  /*2aa0*/  LOP3.LUT R29, R19, 0x38, R2, 0xfe, !PT ;  /* 0x00000038131d7812 */ /* 0x000fc400078efe02 */
[C---:B------:R-:W-:Y:S01]  /*2ab0*/  LOP3.LUT R15, R81.reuse, 0x10, RZ, 0x3c, !PT ;  /* 0x00000010510f7812 */ /* 0x040fe200078e3cff */
[----:B------:R0:W-:Y:S01]  /*2ac0*/  STS.64 [R12+0x200], R10 ;  /* 0x0002000a0c007388 */ /* 0x0001e20000000a00 */
[----:B------:R-:W-:Y:S02]  /*2ad0*/  LOP3.LUT R17, R81, 0x18, RZ, 0x3c, !PT ;  /* 0x0000001851117812 */ /* 0x000fe400078e3cff */
[C-C-:B------:R-:W-:Y:S01]  /*2ae0*/  LOP3.LUT R30, R19.reuse, 0x36, R2.reuse, 0xfe, !PT ;  /* 0x00000036131e7812 */ /* 0x140fe200078efe02 */
[----:B------:R-:W-:Y:S01]  /*2af0*/  STS.64 [R12+0x100], R56 ;  /* 0x000100380c007388 */ /* 0x000fe20000000a00 */
[C-C-:B------:R-:W-:Y:S02]  /*2b00*/  LOP3.LUT R31, R19.reuse, 0x34, R2.reuse, 0xfe, !PT ;  /* 0x00000034131f7812 */ /* 0x140fe400078efe02 */
[C-C-:B------:R-:W-:Y:S01]  /*2b10*/  LOP3.LUT R32, R19.reuse, 0x32, R2.reuse, 0xfe, !PT ;  /* 0x0000003213207812 */ /* 0x140fe200078efe02 */
[----:B------:R-:W-:Y:S01]  /*2b20*/  STS.64 [R12+0x300], R8 ;  /* 0x000300080c007388 */ /* 0x000fe20000000a00 */
[----:B------:R-:W-:-:S02]  /*2b30*/  LOP3.LUT R33, R19, 0x30, R2, 0xfe, !PT ;  /* 0x0000003013217812 */ /* 0x000fc400078efe02 */
[--C-:B------:R-:W-:Y:S01]  /*2b40*/  LOP3.LUT R34, R19, 0x2e, R2.reuse, 0xfe, !PT ;  /* 0x0000002e13227812 */ /* 0x100fe200078efe02 */
[----:B------:R-:W-:Y:S01]  /*2b50*/  STS.64 [R13+0x1000], R74 ;  /* 0x0010004a0d007388 */ /* 0x000fe20000000a00 */
[----:B0-----:R-:W-:Y:S02]  /*2b60*/  LOP3.LUT R10, R81, 0x8, RZ, 0x3c, !PT ;  /* 0x00000008510a7812 */ /* 0x001fe400078e3cff */
[C-C-:B------:R-:W-:Y:S01]  /*2b70*/  LOP3.LUT R48, R19.reuse, 0x2c, R2.reuse, 0xfe, !PT ;  /* 0x0000002c13307812 */ /* 0x140fe200078efe02 */
[----:B------:R-:W-:Y:S01]  /*2b80*/  STS.64 [R13+0x1200], R6 ;  /* 0x001200060d007388 */ /* 0x000fe20000000a00 */
[C-C-:B------:R-:W-:Y:S02]  /*2b90*/  LOP3.LUT R50, R19.reuse, 0x2a, R2.reuse, 0xfe, !PT ;  /* 0x0000002a13327812 */ /* 0x140fe400078efe02 */
[C-C-:B------:R-:W-:Y:S01]  /*2ba0*/  LOP3.LUT R51, R19.reuse, 0x28, R2.reuse, 0xfe, !PT ;  /* 0x0000002813337812 */ /* 0x140fe200078efe02 */
[----:B------:R-:W-:Y:S01]  /*2bb0*/  STS.64 [R13+0x1100], R58 ;  /* 0x0011003a0d007388 */ /* 0x000fe20000000a00 */
[----:B------:R-:W-:-:S02]  /*2bc0*/  LOP3.LUT R52, R19, 0x26, R2, 0xfe, !PT ;  /* 0x0000002613347812 */ /* 0x000fc400078efe02 */
[C-C-:B------:R-:W-:Y:S01]  /*2bd0*/  LOP3.LUT R53, R19.reuse, 0x24, R2.reuse, 0xfe, !PT ;  /* 0x0000002413357812 */ /* 0x140fe200078efe02 */
[----:B------:R-:W-:Y:S01]  /*2be0*/  STS.64 [R13+0x1300], R4 ;  /* 0x001300040d007388 */ /* 0x000fe20000000a00 */
[C-C-:B------:R-:W-:Y:S02]  /*2bf0*/  LOP3.LUT R54, R19.reuse, 0x22, R2.reuse, 0xfe, !PT ;  /* 0x0000002213367812 */ /* 0x140fe400078efe02 */
[C-C-:B------:R-:W-:Y:S01]  /*2c00*/  LOP3.LUT R55, R19.reuse, 0x20, R2.reuse, 0xfe, !PT ;  /* 0x0000002013377812 */ /* 0x140fe200078efe02 */
[----:B------:R-:W-:Y:S01]  /*2c10*/  BAR.SYNC.DEFER_BLOCKING 0x0 ;  /* 0x0000000000007b1d */ /* 0x000fe20000010000 */
[C-C-:B------:R-:W-:Y:S02]  /*2c20*/  LOP3.LUT R46, R19.reuse, 0x3e, R2.reuse, 0xfe, !PT ;  /* 0x0000003e132e7812 */ /* 0x140fe400078efe02 */
[C-C-:B------:R-:W-:Y:S02]  /*2c30*/  LOP3.LUT R35, R19.reuse, 0x1e, R2.reuse, 0xfe, !PT ;  /* 0x0000001e13237812 */ /* 0x140fe400078efe02 */
[----:B------:R-:W-:-:S02]  /*2c40*/  LOP3.LUT R36, R19, 0x1c, R2, 0xfe, !PT ;  /* 0x0000001c13247812 */ /* 0x000fc400078efe02 */
[C-C-:B------:R-:W-:Y:S02]  /*2c50*/  LOP3.LUT R37, R19.reuse, 0x1a, R2.reuse, 0xfe, !PT ;  /* 0x0000001a13257812 */ /* 0x140fe400078efe02 */
[C-C-:B------:R-:W-:Y:S02]  /*2c60*/  LOP3.LUT R38, R19.reuse, 0x18, R2.reuse, 0xfe, !PT ;  /* 0x0000001813267812 */ /* 0x140fe400078efe02 */
[C-C-:B------:R-:W-:Y:S02]  /*2c70*/  LOP3.LUT R39, R19.reuse, 0x16, R2.reuse, 0xfe, !PT ;  /* 0x0000001613277812 */ /* 0x140fe400078efe02 */
[C-C-:B------:R-:W-:Y:S02]  /*2c80*/  LOP3.LUT R40, R19.reuse, 0x14, R2.reuse, 0xfe, !PT ;  /* 0x0000001413287812 */ /* 0x140fe400078efe02 */
[C-C-:B------:R-:W-:Y:S02]  /*2c90*/  LOP3.LUT R41, R19.reuse, 0x12, R2.reuse, 0xfe, !PT ;  /* 0x0000001213297812 */ /* 0x140fe400078efe02 */
[----:B------:R-:W-:-:S02]  /*2ca0*/  LOP3.LUT R42, R19, 0x10, R2, 0xfe, !PT ;  /* 0x00000010132a7812 */ /* 0x000fc400078efe02 */
[C-C-:B------:R-:W-:Y:S02]  /*2cb0*/  LOP3.LUT R43, R19.reuse, 0xe, R2.reuse, 0xfe, !PT ;  /* 0x0000000e132b7812 */ /* 0x140fe400078efe02 */
[C-C-:B------:R-:W-:Y:S02]  /*2cc0*/  LOP3.LUT R27, R19.reuse, 0xc, R2.reuse, 0xfe, !PT ;  /* 0x0000000c131b7812 */ /* 0x140fe400078efe02 */
[C-C-:B------:R-:W-:Y:S01]  /*2cd0*/  LOP3.LUT R26, R19.reuse, 0xa, R2.reuse, 0xfe, !PT ;  /* 0x0000000a131a7812 */ /* 0x140fe200078efe02 */
[----:B------:R-:W0:Y:S01]  /*2ce0*/  LDS.64 R12, [R81] ;  /* 0x00000000510c7984 */ /* 0x000e220000000a00 */
[C-C-:B------:R-:W-:Y:S02]  /*2cf0*/  LOP3.LUT R25, R19.reuse, 0x8, R2.reuse, 0xfe, !PT ;  /* 0x0000000813197812 */ /* 0x140fe400078efe02 */
[C-C-:B------:R-:W-:Y:S01]  /*2d00*/  LOP3.LUT R23, R19.reuse, 0x6, R2.reuse, 0xfe, !PT ;  /* 0x0000000613177812 */ /* 0x140fe200078efe02 */
[----:B------:R-:W1:Y:S01]  /*2d10*/  LDS.64 R8, [R10] ;  /* 0x000000000a087984 */ /* 0x000e620000000a00 */
[----:B------:R-:W-:-:S02]  /*2d20*/  LOP3.LUT R14, R19, 0x4, R2, 0xfe, !PT ;  /* 0x00000004130e7812 */ /* 0x000fc400078efe02 */
[----:B------:R-:W-:Y:S01]  /*2d30*/  LOP3.LUT R19, R19, 0x2, R2, 0xfe, !PT ;  /* 0x0000000213137812 */ /* 0x000fe200078efe02 */
[----:B------:R-:W2:Y:S01]  /*2d40*/  LDS.64 R6, [R15] ;  /* 0x000000000f067984 */ /* 0x000ea20000000a00 */
[----:B------:R-:W-:Y:S01]  /*2d50*/  ISETP.LT.AND P1, PT, R3, c[0x0][0x17c], !P0 ;  /* 0x00005f0003007a0c */ /* 0x000fe20004721270 */
[----:B------:R-:W-:Y:S01]  /*2d60*/  IMAD R44, R14, c[0x0][0x198], RZ ;  /* 0x000066000e2c7a24 */ /* 0x000fe200078e02ff */
[----:B------:R-:W-:Y:S01]  /*2d70*/  LEA R47, P4, R80, c[0x0][0x170], 0x1 ;  /* 0x00005c00502f7a11 */ /* 0x000fe200078808ff */
[----:B------:R-:W3:Y:S01]  /*2d80*/  LDS.64 R4, [R17] ;  /* 0x0000000011047984 */ /* 0x000ee20000000a00 */
[----:B------:R-:W-:Y:S01]  /*2d90*/  IMAD R16, R19, c[0x0][0x198], RZ ;  /* 0x0000660013107a24 */ /* 0x000fe200078e02ff */
[C---:B------:R-:W-:Y:S01]  /*2da0*/  ISETP.LT.AND P2, PT, R0.reuse, c[0x0][0x17c], !P0 ;  /* 0x00005f0000007a0c */ /* 0x040fe20004741270 */
[----:B------:R-:W-:Y:S01]  /*2db0*/  IMAD R0, R0, c[0x0][0x198], RZ ;  /* 0x0000660000007a24 */ /* 0x000fe200078e02ff */
[----:B------:R-:W4:Y:S01]  /*2dc0*/  LDS.64 R2, [R81+0x400] ;  /* 0x0004000051027984 */ /* 0x000f220000000a00 */
[----:B------:R-:W-:Y:S01]  /*2dd0*/  LEA.HI.X.SX32 R49, R80, c[0x0][0x174], 0x1, P4 ;  /* 0x00005d0050317a11 */ /* 0x000fe200020f0eff */
[----:B------:R-:W-:Y:S01]  /*2de0*/  IMAD R45, R23, c[0x0][0x198], RZ ;  /* 0x00006600172d7a24 */ /* 0x000fe200078e02ff */
[----:B------:R-:W-:Y:S01]  /*2df0*/  LEA R20, P4, R16, R47, 0x1 ;  /* 0x0000002f10147211 */ /* 0x000fe200078808ff */
[----:B------:R-:W5:Y:S01]  /*2e00*/  LDS.64 R10, [R10+0x400] ;  /* 0x000400000a0a7984 */ /* 0x000f620000000a00 */
[----:B------:R-:W-:-:S02]  /*2e10*/  ISETP.LT.AND P3, PT, R14, c[0x0][0x17c], !P0 ;  /* 0x00005f000e007a0c */ /* 0x000fc40004761270 */
[----:B------:R-:W-:Y:S01]  /*2e20*/  LEA.HI.X.SX32 R21, R16, R49, 0x1, P4 ;  /* 0x0000003110157211 */ /* 0x000fe200020f0eff */
[----:B------:R-:W5:Y:S01]  /*2e30*/  LDS.64 R14, [R15+0x400] ;  /* 0x000400000f0e7984 */ /* 0x000f620000000a00 */
[----:B------:R-:W-:Y:S02]  /*2e40*/  ISETP.LT.AND P5, PT, R19, c[0x0][0x17c], !P0 ;  /* 0x00005f0013007a0c */ /* 0x000fe400047a1270 */
[CC--:B------:R-:W-:Y:S01]  /*2e50*/  LEA R18, P6, R0.reuse, R47.reuse, 0x1 ;  /* 0x0000002f00127211 */ /* 0x0c0fe200078c08ff */
[----:B------:R-:W5:Y:S01]  /*2e60*/  LDS.64 R16, [R17+0x400] ;  /* 0x0004000011107984 */ /* 0x000f620000000a00 */
[----:B------:R-:W-:Y:S02]  /*2e70*/  LEA R24, P4, R45, R47, 0x1 ;  /* 0x0000002f2d187211 */ /* 0x000fe400078808ff */
[----:B------:R-:W-:Y:S02]  /*2e80*/  LEA.HI.X.SX32 R19, R0, R49, 0x1, P6 ;  /* 0x0000003100137211 */ /* 0x000fe400030f0eff */
[----:B------:R-:W-:-:S03]  /*2e90*/  LEA R22, P6, R44, R47, 0x1 ;  /* 0x0000002f2c167211 */ /* 0x000fc600078c08ff */
[----:B0-----:R0:W-:Y:S01]  /*2ea0*/  @P2 STG.E.U16 [R18.64], R12 ;  /* 0x0000000c12002986 */ /* 0x0011e2000c101506 */
[----:B------:R-:W-:Y:S02]  /*2eb0*/  ISETP.LT.AND P2, PT, R23, c[0x0][0x17c], !P0 ;  /* 0x00005f0017007a0c */ /* 0x000fe40004741270 */
[-C--:B------:R-:W-:Y:S01]  /*2ec0*/  LEA.HI.X.SX32 R23, R44, R49.reuse, 0x1, P6 ;  /* 0x000000312c177211 */ /* 0x080fe200030f0eff */
[----:B-1----:R1:W-:Y:S01]  /*2ed0*/  @P5 STG.E.U16 [R20.64], R8 ;  /* 0x0000000814005986 */ /* 0x0023e2000c101506 */
[C---:B------:R-:W-:Y:S01]  /*2ee0*/  IMAD R44, R25.reuse, c[0x0][0x198], RZ ;  /* 0x00006600192c7a24 */ /* 0x040fe200078e02ff */
[----:B------:R-:W-:Y:S02]  /*2ef0*/  ISETP.LT.AND P5, PT, R25, c[0x0][0x17c], !P0 ;  /* 0x00005f0019007a0c */ /* 0x000fe400047a1270 */
[----:B------:R-:W-:Y:S01]  /*2f00*/  LEA.HI.X.SX32 R25, R45, R49, 0x1, P4 ;  /* 0x000000312d197211 */ /* 0x000fe200020f0eff */
[C---:B------:R-:W-:Y:S01]  /*2f10*/  IMAD R45, R26.reuse, c[0x0][0x198], RZ ;  /* 0x000066001a2d7a24 */ /* 0x040fe200078e02ff */
[----:B--2---:R-:W-:Y:S01]  /*2f20*/  @P3 STG.E.U16 [R22.64], R6 ;  /* 0x0000000616003986 */ /* 0x004fe2000c101506 */
[----:B------:R-:W-:-:S02]  /*2f30*/  ISETP.LT.AND P3, PT, R26, c[0x0][0x17c], !P0 ;  /* 0x00005f001a007a0c */ /* 0x000fc40004761270 */
[C---:B0-----:R-:W-:Y:S01]  /*2f40*/  LEA R18, P4, R44.reuse, R47, 0x1 ;  /* 0x0000002f2c127211 */ /* 0x041fe200078808ff */
[----:B---3--:R0:W-:Y:S01]  /*2f50*/  @P2 STG.E.U16 [R24.64], R4 ;  /* 0x0000000418002986 */ /* 0x0081e2000c101506 */
[C---:B------:R-:W-:Y:S01]  /*2f60*/  ISETP.LT.AND P2, PT, R27.reuse, c[0x0][0x17c], !P0 ;  /* 0x00005f001b007a0c */ /* 0x040fe20004741270 */
[----:B-1----:R-:W-:Y:S01]  /*2f70*/  IMAD R21, R27, c[0x0][0x198], RZ ;  /* 0x000066001b157a24 */ /* 0x002fe200078e02ff */
[----:B------:R-:W-:Y:S02]  /*2f80*/  LEA.HI.X.SX32 R19, R44, R49, 0x1, P4 ;  /* 0x000000312c137211 */ /* 0x000fe400020f0eff */
[C---:B------:R-:W-:Y:S01]  /*2f90*/  ISETP.LT.AND P4, PT, R43.reuse, c[0x0][0x17c], !P0 ;  /* 0x00005f002b007a0c */ /* 0x040fe20004781270 */
[----:B------:R-:W-:Y:S01]  /*2fa0*/  IMAD R43, R43, c[0x0][0x198], RZ ;  /* 0x000066002b2b7a24 */ /* 0x000fe200078e02ff */
[-C--:B------:R-:W-:Y:S01]  /*2fb0*/  LEA R26, P6, R45, R47.reuse, 0x1 ;  /* 0x0000002f2d1a7211 */ /* 0x080fe200078c08ff */
[----:B----4-:R-:W-:Y:S01]  /*2fc0*/  @P5 STG.E.U16 [R18.64], R2 ;  /* 0x0000000212005986 */ /* 0x010fe2000c101506 */
[----:B------:R-:W-:-:S02]  /*2fd0*/  LEA R20, P5, R21, R47, 0x1 ;  /* 0x0000002f15147211 */ /* 0x000fc400078a08ff */
[----:B------:R-:W-:Y:S01]  /*2fe0*/  LEA.HI.X.SX32 R27, R45, R49, 0x1, P6 ;  /* 0x000000312d1b7211 */ /* 0x000fe200030f0eff */
[C---:B0-----:R-:W-:Y:S01]  /*2ff0*/  IMAD R25, R42.reuse, c[0x0][0x198], RZ ;  /* 0x000066002a197a24 */ /* 0x041fe200078e02ff */
[----:B------:R-:W-:Y:S02]  /*3000*/  LEA R22, P6, R43, R47, 0x1 ;  /* 0x0000002f2b167211 */ /* 0x000fe400078c08ff */
[-C--:B------:R-:W-:Y:S01]  /*3010*/  LEA.HI.X.SX32 R21, R21, R49.reuse, 0x1, P5 ;  /* 0x0000003115157211 */ /* 0x080fe200028f0eff */
[----:B-----5:R0:W-:Y:S01]  /*3020*/  @P3 STG.E.U16 [R26.64], R10 ;  /* 0x0000000a1a003986 */ /* 0x0201e2000c101506 */
[----:B------:R-:W-:Y:S02]  /*3030*/  LEA.HI.X.SX32 R23, R43, R49, 0x1, P6 ;  /* 0x000000312b177211 */ /* 0x000fe400030f0eff */
[----:B------:R-:W-:Y:S01]  /*3040*/  ISETP.LT.AND P5, PT, R42, c[0x0][0x17c], !P0 ;  /* 0x00005f002a007a0c */ /* 0x000fe200047a1270 */
[----:B------:R1:W-:Y:S01]  /*3050*/  @P2 STG.E.U16 [R20.64], R14 ;  /* 0x0000000e14002986 */ /* 0x0003e2000c101506 */
[----:B------:R-:W-:-:S02]  /*3060*/  LEA R24, P2, R25, R47, 0x1 ;  /* 0x0000002f19187211 */ /* 0x000fc400078408ff */
[----:B------:R-:W-:Y:S01]  /*3070*/  PRMT R12, R12, 0x7632, R12 ;  /* 0x000076320c0c7816 */ /* 0x000fe2000000000c */
[----:B------:R2:W-:Y:S01]  /*3080*/  @P4 STG.E.U16 [R22.64], R16 ;  /* 0x0000001016004986 */ /* 0x0005e2000c101506 */
[C---:B------:R-:W-:Y:S01]  /*3090*/  ISETP.LT.AND P4, PT, R41.reuse, c[0x0][0x17c], !P0 ;  /* 0x00005f0029007a0c */ /* 0x040fe20004781270 */
[----:B------:R-:W-:Y:S01]  /*30a0*/  IMAD R41, R41, c[0x0][0x198], RZ ;  /* 0x0000660029297a24 */ /* 0x000fe200078e02ff */
[----:B------:R-:W-:Y:S01]  /*30b0*/  LEA.HI.X.SX32 R25, R25, R49, 0x1, P2 ;  /* 0x0000003119197211 */ /* 0x000fe200010f0eff */
[----:B0-----:R-:W-:Y:S01]  /*30c0*/  IMAD.MOV.U32 R27, RZ, RZ, c[0x0][0x198] ;  /* 0x00006600ff1b7624 */ /* 0x001fe200078e00ff */
[C---:B------:R-:W-:Y:S01]  /*30d0*/  ISETP.LT.AND P2, PT, R40.reuse, c[0x0][0x17c], !P0 ;  /* 0x00005f0028007a0c */ /* 0x040fe20004741270 */
[----:B------:R-:W-:Y:S01]  /*30e0*/  IMAD R40, R40, c[0x0][0x198], RZ ;  /* 0x0000660028287a24 */ /* 0x000fe200078e02ff */
[-C--:B------:R-:W-:Y:S01]  /*30f0*/  LEA R18, P6, R41, R47.reuse, 0x1 ;  /* 0x0000002f29127211 */ /* 0x080fe200078c08ff */
[----:B------:R0:W-:Y:S01]  /*3100*/  @P5 STG.E.U16 [R24.64], R12 ;  /* 0x0000000c18005986 */ /* 0x0001e2000c101506 */
[----:B------:R-:W-:Y:S01]  /*3110*/  PRMT R8, R8, 0x7632, R8 ;  /* 0x0000763208087816 */ /* 0x000fe20000000008 */
[----:B------:R-:W-:Y:S01]  /*3120*/  IMAD R0, R27, 0x20, R0 ;  /* 0x000000201b007824 */ /* 0x000fe200078e0200 */
[----:B-1----:R-:W-:-:S02]  /*3130*/  LEA R20, P5, R40, R47, 0x1 ;  /* 0x0000002f28147211 */ /* 0x002fc400078a08ff */
[-C--:B------:R-:W-:Y:S02]  /*3140*/  LEA.HI.X.SX32 R19, R41, R49.reuse, 0x1, P6 ;  /* 0x0000003129137211 */ /* 0x080fe400030f0eff */
[C---:B------:R-:W-:Y:S01]  /*3150*/  ISETP.LT.AND P6, PT, R39.reuse, c[0x0][0x17c], !P0 ;  /* 0x00005f0027007a0c */ /* 0x040fe200047c1270 */
[----:B------:R-:W-:Y:S01]  /*3160*/  IMAD R39, R39, c[0x0][0x198], RZ ;  /* 0x0000660027277a24 */ /* 0x000fe200078e02ff */
[----:B------:R-:W-:Y:S01]  /*3170*/  LEA.HI.X.SX32 R21, R40, R49, 0x1, P5 ;  /* 0x0000003128157211 */ /* 0x000fe200028f0eff */
[----:B------:R1:W-:Y:S01]  /*3180*/  @P4 STG.E.U16 [R18.64], R8 ;  /* 0x0000000812004986 */ /* 0x0003e2000c101506 */
[----:B------:R-:W-:Y:S02]  /*3190*/  PRMT R10, R6, 0x7632, R10 ;  /* 0x00007632060a7816 */ /* 0x000fe4000000000a */
[C---:B--2---:R-:W-:Y:S02]  /*31a0*/  LEA R22, P4, R39.reuse, R47, 0x1 ;  /* 0x0000002f27167211 */ /* 0x044fe400078808ff */
[----:B------:R-:W-:Y:S01]  /*31b0*/  PRMT R2, R4, 0x7632, R2 ;  /* 0x0000763204027816 */ /* 0x000fe20000000002 */
[----:B------:R2:W-:Y:S01]  /*31c0*/  @P2 STG.E.U16 [R20.64], R10 ;  /* 0x0000000a14002986 */ /* 0x0005e2000c101506 */
[C---:B------:R-:W-:Y:S01]  /*31d0*/  ISETP.LT.AND P2, PT, R38.reuse, c[0x0][0x17c], !P0 ;  /* 0x00005f0026007a0c */ /* 0x040fe20004741270 */
[----:B------:R-:W-:Y:S01]  /*31e0*/  IMAD R38, R38, c[0x0][0x198], RZ ;  /* 0x0000660026267a24 */ /* 0x000fe200078e02ff */
[----:B------:R-:W-:Y:S01]  /*31f0*/  LEA.HI.X.SX32 R23, R39, R49, 0x1, P4 ;  /* 0x0000003127177211 */ /* 0x000fe200020f0eff */
[C---:B------:R-:W-:Y:S01]  /*3200*/  IMAD R4, R37.reuse, c[0x0][0x198], RZ ;  /* 0x0000660025047a24 */ /* 0x040fe200078e02ff */
[----:B------:R-:W-:-:S02]  /*3210*/  ISETP.LT.AND P4, PT, R37, c[0x0][0x17c], !P0 ;  /* 0x00005f0025007a0c */ /* 0x000fc40004781270 */
[-C--:B0-----:R-:W-:Y:S01]  /*3220*/  LEA R24, P5, R38, R47.reuse, 0x1 ;  /* 0x0000002f26187211 */ /* 0x081fe200078a08ff */
[----:B------:R0:W-:Y:S01]  /*3230*/  @P6 STG.E.U16 [R22.64], R2 ;  /* 0x0000000216006986 */ /* 0x0001e2000c101506 */
[----:B-1----:R-:W-:Y:S02]  /*3240*/  LEA R18, P6, R4, R47, 0x1 ;  /* 0x0000002f04127211 */ /* 0x002fe400078c08ff */
[----:B------:R-:W-:Y:S02]  /*3250*/  PRMT R12, R2, 0x7632, R12 ;  /* 0x00007632020c7816 */ /* 0x000fe4000000000c */
[-C--:B------:R-:W-:Y:S02]  /*3260*/  LEA.HI.X.SX32 R25, R38, R49.reuse, 0x1, P5 ;  /* 0x0000003126197211 */ /* 0x080fe400028f0eff */
[----:B--2---:R-:W-:Y:S02]  /*3270*/  PRMT R10, R10, 0x7632, R10 ;  /* 0x000076320a0a7816 */ /* 0x004fe4000000000a */
[----:B------:R-:W-:Y:S01]  /*3280*/  LEA.HI.X.SX32 R19, R4, R49, 0x1, P6 ;  /* 0x0000003104137211 */ /* 0x000fe200030f0eff */
[----:B------:R-:W-:Y:S01]  /*3290*/  @P2 STG.E.U16 [R24.64], R12 ;  /* 0x0000000c18002986 */ /* 0x000fe2000c101506 */
[C---:B------:R-:W-:Y:S01]  /*32a0*/  ISETP.LT.AND P5, PT, R36.reuse, c[0x0][0x17c], !P0 ;  /* 0x00005f0024007a0c */ /* 0x040fe200047a1270 */
[----:B------:R-:W-:Y:S01]  /*32b0*/  IMAD R36, R36, c[0x0][0x198], RZ ;  /* 0x0000660024247a24 */ /* 0x000fe200078e02ff */
[----:B------:R-:W-:Y:S01]  /*32c0*/  PRMT R14, R14, 0x7632, R14 ;  /* 0x000076320e0e7816 */ /* 0x000fe2000000000e */
[----:B------:R1:W-:Y:S01]  /*32d0*/  @P4 STG.E.U16 [R18.64], R10 ;  /* 0x0000000a12004986 */ /* 0x0003e2000c101506 */
[C---:B------:R-:W-:Y:S01]  /*32e0*/  ISETP.LT.AND P4, PT, R35.reuse, c[0x0][0x17c], !P0 ;  /* 0x00005f0023007a0c */ /* 0x040fe20004781270 */
[----:B------:R-:W-:Y:S01]  /*32f0*/  IMAD R35, R35, c[0x0][0x198], RZ ;  /* 0x0000660023237a24 */ /* 0x000fe200078e02ff */
[----:B------:R-:W-:Y:S01]  /*3300*/  LEA R20, P2, R36, R47, 0x1 ;  /* 0x0000002f24147211 */ /* 0x000fe200078408ff */
[----:B0-----:R-:W-:Y:S01]  /*3310*/  IMAD R2, R27, 0x2, R0 ;  /* 0x000000021b027824 */ /* 0x001fe200078e0200 */
[----:B------:R-:W-:-:S02]  /*3320*/  PRMT R16, R16, 0x7632, R16 ;  /* 0x0000763210107816 */ /* 0x000fc40000000010 */
[----:B------:R-:W-:Y:S02]  /*3330*/  LEA.HI.X.SX32 R21, R36, R49, 0x1, P2 ;  /* 0x0000003124157211 */ /* 0x000fe400010f0eff */
[----:B------:R-:W-:Y:S02]  /*3340*/  ISETP.LT.AND P2, PT, R55, c[0x0][0x17c], !P0 ;  /* 0x00005f0037007a0c */ /* 0x000fe40004741270 */
[CC--:B------:R-:W-:Y:S01]  /*3350*/  LEA R22, P6, R35.reuse, R47.reuse, 0x1 ;  /* 0x0000002f23167211 */ /* 0x0c0fe200078c08ff */
[----:B------:R0:W-:Y:S01]  /*3360*/  @P5 STG.E.U16 [R20.64], R14 ;  /* 0x0000000e14005986 */ /* 0x0001e2000c101506 */
[----:B-1----:R-:W-:Y:S02]  /*3370*/  LEA R18, P5, R0, R47, 0x1 ;  /* 0x0000002f00127211 */ /* 0x002fe400078a08ff */
[----:B------:R-:W-:Y:S02]  /*3380*/  LEA.HI.X.SX32 R23, R35, R49, 0x1, P6 ;  /* 0x0000003123177211 */ /* 0x000fe400030f0eff */
[----:B------:R-:W-:-:S02]  /*3390*/  ISETP.LT.AND P6, PT, R54, c[0x0][0x17c], !P0 ;  /* 0x00005f0036007a0c */ /* 0x000fc400047c1270 */
[----:B------:R-:W-:Y:S01]  /*33a0*/  LEA.HI.X.SX32 R19, R0, R49, 0x1, P5 ;  /* 0x0000003100137211 */ /* 0x000fe200028f0eff */
[----:B------:R1:W-:Y:S01]  /*33b0*/  @P4 STG.E.U16 [R22.64], R16 ;  /* 0x0000001016004986 */ /* 0x0003e2000c101506 */
[C---:B------:R-:W-:Y:S01]  /*33c0*/  LEA R24, P5, R2.reuse, R47, 0x1 ;  /* 0x0000002f02187211 */ /* 0x040fe200078a08ff */
[----:B------:R-:W-:Y:S01]  /*33d0*/  IMAD R0, R27, 0x2, R2 ;  /* 0x000000021b007824 */ /* 0x000fe200078e0202 */
[----:B------:R-:W-:Y:S01]  /*33e0*/  ISETP.LT.AND P4, PT, R53, c[0x0][0x17c], !P0 ;  /* 0x00005f0035007a0c */ /* 0x000fe20004781270 */
[----:B------:R2:W-:Y:S01]  /*33f0*/  @P2 STG.E.U16 [R18.64], R13 ;  /* 0x0000000d12002986 */ /* 0x0005e2000c101506 */
[----:B------:R-:W-:Y:S01]  /*3400*/  LEA.HI.X.SX32 R25, R2, R49, 0x1, P5 ;  /* 0x0000003102197211 */ /* 0x000fe200028f0eff */
[C---:B------:R-:W-:Y:S01]  /*3410*/  IMAD R2, R27.reuse, 0x2, R0 ;  /* 0x000000021b027824 */ /* 0x040fe200078e0200 */
[----:B0-----:R-:W-:Y:S02]  /*3420*/  LEA R20, P2, R0, R47, 0x1 ;  /* 0x0000002f00147211 */ /* 0x001fe400078408ff */
[----:B------:R-:W-:Y:S01]  /*3430*/  ISETP.LT.AND P5, PT, R52, c[0x0][0x17c], !P0 ;  /* 0x00005f0034007a0c */ /* 0x000fe200047a1270 */
[----:B------:R0:W-:Y:S01]  /*3440*/  @P6 STG.E.U16 [R24.64], R9 ;  /* 0x0000000918006986 */ /* 0x0001e2000c101506 */
[----:B------:R-:W-:Y:S01]  /*3450*/  LEA.HI.X.SX32 R21, R0, R49, 0x1, P2 ;  /* 0x0000003100157211 */ /* 0x000fe200010f0eff */
[----:B------:R-:W-:Y:S01]  /*3460*/  IMAD R0, R27, 0x2, R2 ;  /* 0x000000021b007824 */ /* 0x000fe200078e0202 */
[----:B-1----:R-:W-:-:S02]  /*3470*/  LEA R22, P6, R2, R47, 0x1 ;  /* 0x0000002f02167211 */ /* 0x002fc400078c08ff */
[----:B------:R-:W-:Y:S01]  /*3480*/  ISETP.LT.AND P2, PT, R51, c[0x0][0x17c], !P0 ;  /* 0x00005f0033007a0c */ /* 0x000fe20004741270 */
[----:B------:R1:W-:Y:S01]  /*3490*/  @P4 STG.E.U16 [R20.64], R7 ;  /* 0x0000000714004986 */ /* 0x0003e2000c101506 */
[----:B------:R-:W-:Y:S01]  /*34a0*/  LEA.HI.X.SX32 R23, R2, R49, 0x1, P6 ;  /* 0x0000003102177211 */ /* 0x000fe200030f0eff */
[C---:B------:R-:W-:Y:S01]  /*34b0*/  IMAD R2, R27.reuse, 0x2, R0 ;  /* 0x000000021b027824 */ /* 0x040fe200078e0200 */
[----:B--2---:R-:W-:Y:S02]  /*34c0*/  LEA R18, P4, R0, R47, 0x1 ;  /* 0x0000002f00127211 */ /* 0x004fe400078808ff */
[----:B------:R-:W-:Y:S01]  /*34d0*/  ISETP.LT.AND P6, PT, R50, c[0x0][0x17c], !P0 ;  /* 0x00005f0032007a0c */ /* 0x000fe200047c1270 */
[----:B------:R2:W-:Y:S01]  /*34e0*/  @P5 STG.E.U16 [R22.64], R5 ;  /* 0x0000000516005986 */ /* 0x0005e2000c101506 */
[----:B------:R-:W-:Y:S01]  /*34f0*/  LEA.HI.X.SX32 R19, R0, R49, 0x1, P4 ;  /* 0x0000003100137211 */ /* 0x000fe200020f0eff */
[----:B------:R-:W-:Y:S01]  /*3500*/  IMAD R0, R27, 0x2, R2 ;  /* 0x000000021b007824 */ /* 0x000fe200078e0202 */
[----:B0-----:R-:W-:-:S02]  /*3510*/  LEA R24, P5, R2, R47, 0x1 ;  /* 0x0000002f02187211 */ /* 0x001fc400078a08ff */
[----:B------:R-:W-:Y:S01]  /*3520*/  ISETP.LT.AND P4, PT, R48, c[0x0][0x17c], !P0 ;  /* 0x00005f0030007a0c */ /* 0x000fe20004781270 */
[----:B------:R0:W-:Y:S01]  /*3530*/  @P2 STG.E.U16 [R18.64], R3 ;  /* 0x0000000312002986 */ /* 0x0001e2000c101506 */
[----:B------:R-:W-:Y:S01]  /*3540*/  LEA.HI.X.SX32 R25, R2, R49, 0x1, P5 ;  /* 0x0000003102197211 */ /* 0x000fe200028f0eff */
[C---:B------:R-:W-:Y:S01]  /*3550*/  IMAD R2, R27.reuse, 0x2, R0 ;  /* 0x000000021b027824 */ /* 0x040fe200078e0200 */
[----:B-1----:R-:W-:Y:S02]  /*3560*/  LEA R20, P2, R0, R47, 0x1 ;  /* 0x0000002f00147211 */ /* 0x002fe400078408ff */
[----:B------:R-:W-:Y:S01]  /*3570*/  ISETP.LT.AND P5, PT, R34, c[0x0][0x17c], !P0 ;  /* 0x00005f0022007a0c */ /* 0x000fe200047a1270 */
[----:B------:R-:W-:Y:S01]  /*3580*/  @P6 STG.E.U16 [R24.64], R11 ;  /* 0x0000000b18006986 */ /* 0x000fe2000c101506 */
[----:B------:R-:W-:Y:S01]  /*3590*/  LEA.HI.X.SX32 R21, R0, R49, 0x1, P2 ;  /* 0x0000003100157211 */ /* 0x000fe200010f0eff */
[----:B------:R-:W-:Y:S01]  /*35a0*/  IMAD R0, R27, 0x2, R2 ;  /* 0x000000021b007824 */ /* 0x000fe200078e0202 */
[----:B--2---:R-:W-:-:S02]  /*35b0*/  LEA R22, P6, R2, R47, 0x1 ;  /* 0x0000002f02167211 */ /* 0x004fc400078c08ff */
[----:B------:R-:W-:Y:S01]  /*35c0*/  ISETP.LT.AND P2, PT, R32, c[0x0][0x17c], !P0 ;  /* 0x00005f0020007a0c */ /* 0x000fe20004741270 */
[----:B------:R1:W-:Y:S01]  /*35d0*/  @P4 STG.E.U16 [R20.64], R15 ;  /* 0x0000000f14004986 */ /* 0x0003e2000c101506 */
[----:B------:R-:W-:Y:S01]  /*35e0*/  LEA.HI.X.SX32 R23, R2, R49, 0x1, P6 ;  /* 0x0000003102177211 */ /* 0x000fe200030f0eff */
[----:B------:R-:W-:Y:S01]  /*35f0*/  IMAD R2, R27, 0x2, R0 ;  /* 0x000000021b027824 */ /* 0x000fe200078e0200 */
[C---:B0-----:R-:W-:Y:S02]  /*3600*/  LEA R18, P6, R0.reuse, R47, 0x1 ;  /* 0x0000002f00127211 */ /* 0x041fe400078c08ff */
[----:B------:R-:W-:Y:S01]  /*3610*/  ISETP.LT.AND P4, PT, R33, c[0x0][0x17c], !P0 ;  /* 0x00005f0021007a0c */ /* 0x000fe20004781270 */
[----:B------:R-:W-:Y:S01]  /*3620*/  @P5 STG.E.U16 [R22.64], R17 ;  /* 0x0000001116005986 */ /* 0x000fe2000c101506 */
[----:B------:R-:W-:Y:S01]  /*3630*/  LEA.HI.X.SX32 R19, R0, R49, 0x1, P6 ;  /* 0x0000003100137211 */ /* 0x000fe200030f0eff */
[----:B------:R-:W-:Y:S01]  /*3640*/  IMAD R0, R27, 0x2, R2 ;  /* 0x000000021b007824 */ /* 0x000fe200078e0202 */
[----:B------:R-:W-:-:S02]  /*3650*/  LEA R12, P6, R2, R47, 0x1 ;  /* 0x0000002f020c7211 */ /* 0x000fc400078c08ff */
[----:B------:R-:W-:Y:S02]  /*3660*/  PRMT R9, R13, 0x7632, R9 ;  /* 0x000076320d097816 */ /* 0x000fe40000000009 */
[----:B------:R-:W-:Y:S01]  /*3670*/  LEA.HI.X.SX32 R13, R2, R49, 0x1, P6 ;  /* 0x00000031020d7211 */ /* 0x000fe200030f0eff */
[----:B------:R-:W-:Y:S01]  /*3680*/  IMAD R2, R27, 0x2, R0 ;  /* 0x000000021b027824 */ /* 0x000fe200078e0200 */
[----:B------:R-:W-:Y:S02]  /*3690*/  PRMT R3, R9, 0x7632, R3 ;  /* 0x0000763209037816 */ /* 0x000fe40000000003 */
[----:B------:R-:W-:Y:S01]  /*36a0*/  ISETP.LT.AND P5, PT, R31, c[0x0][0x17c], !P0 ;  /* 0x00005f001f007a0c */ /* 0x000fe200047a1270 */
[C---:B------:R-:W-:Y:S01]  /*36b0*/  IMAD R4, R27.reuse, 0x2, R2 ;  /* 0x000000021b047824 */ /* 0x040fe200078e0202 */
[----:B------:R0:W-:Y:S01]  /*36c0*/  @P4 STG.E.U16 [R18.64], R9 ;  /* 0x0000000912004986 */ /* 0x0001e2000c101506 */
[-C--:B-1----:R-:W-:Y:S02]  /*36d0*/  LEA R20, P4, R2, R47.reuse, 0x1 ;  /* 0x0000002f02147211 */ /* 0x082fe400078808ff */
[----:B------:R-:W-:Y:S01]  /*36e0*/  IMAD R6, R27, 0x2, R4 ;  /* 0x000000021b067824 */ /* 0x000fe200078e0204 */
[----:B------:R1:W-:Y:S01]  /*36f0*/  @P2 STG.E.U16 [R12.64], R3 ;  /* 0x000000030c002986 */ /* 0x0003e2000c101506 */
[----:B------:R-:W-:-:S02]  /*3700*/  LEA R8, P2, R0, R47, 0x1 ;  /* 0x0000002f00087211 */ /* 0x000fc400078408ff */
[-C--:B------:R-:W-:Y:S02]  /*3710*/  LEA.HI.X.SX32 R21, R2, R49.reuse, 0x1, P4 ;  /* 0x0000003102157211 */ /* 0x080fe400020f0eff */
[----:B------:R-:W-:Y:S02]  /*3720*/  ISETP.LT.AND P4, PT, R30, c[0x0][0x17c], !P0 ;  /* 0x00005f001e007a0c */ /* 0x000fe40004781270 */
[----:B------:R-:W-:Y:S02]  /*3730*/  ISETP.LT.AND P3, PT, R29, c[0x0][0x17c], !P0 ;  /* 0x00005f001d007a0c */ /* 0x000fe40004761270 */
[----:B0-----:R-:W-:Y:S01]  /*3740*/  LEA.HI.X.SX32 R9, R0, R49, 0x1, P2 ;  /* 0x0000003100097211 */ /* 0x001fe200010f0eff */
[----:B------:R-:W-:Y:S01]  /*3750*/  IMAD R0, R27, 0x2, R6 ;  /* 0x000000021b007824 */ /* 0x000fe200078e0206 */
[-C--:B------:R-:W-:Y:S02]  /*3760*/  LEA R22, P6, R4, R47.reuse, 0x1 ;  /* 0x0000002f04167211 */ /* 0x080fe400078c08ff */
[----:B------:R-:W-:Y:S01]  /*3770*/  PRMT R11, R3, 0x7632, R11 ;  /* 0x00007632030b7816 */ /* 0x000fe2000000000b */
[----:B------:R-:W-:Y:S01]  /*3780*/  IMAD R2, R27, 0x2, R0 ;  /* 0x000000021b027824 */ /* 0x000fe200078e0200 */
[----:B-1----:R-:W-:-:S02]  /*3790*/  LEA R12, P2, R0, R47, 0x1 ;  /* 0x0000002f000c7211 */ /* 0x002fc400078408ff */
[-C--:B------:R-:W-:Y:S02]  /*37a0*/  LEA.HI.X.SX32 R23, R4, R49.reuse, 0x1, P6 ;  /* 0x0000003104177211 */ /* 0x080fe400030f0eff */
[----:B------:R-:W-:Y:S02]  /*37b0*/  LEA.HI.X.SX32 R13, R0, R49, 0x1, P2 ;  /* 0x00000031000d7211 */ /* 0x000fe400010f0eff */
[----:B------:R-:W-:Y:S02]  /*37c0*/  ISETP.LT.AND P2, PT, R28, c[0x0][0x17c], !P0 ;  /* 0x00005f001c007a0c */ /* 0x000fe40004741270 */
[----:B------:R-:W-:Y:S02]  /*37d0*/  ISETP.LT.AND P0, PT, R46, c[0x0][0x17c], !P0 ;  /* 0x00005f002e007a0c */ /* 0x000fe40004701270 */
[----:B------:R-:W-:Y:S02]  /*37e0*/  LEA R18, P6, R6, R47, 0x1 ;  /* 0x0000002f06127211 */ /* 0x000fe400078c08ff */
[----:B------:R-:W-:-:S02]  /*37f0*/  PRMT R4, R7, 0x7632, R4 ;  /* 0x0000763207047816 */ /* 0x000fc40000000004 */
[----:B------:R-:W-:Y:S02]  /*3800*/  PRMT R10, R5, 0x7632, R10 ;  /* 0x00007632050a7816 */ /* 0x000fe4000000000a */
[----:B------:R-:W-:Y:S01]  /*3810*/  LEA.HI.X.SX32 R19, R6, R49, 0x1, P6 ;  /* 0x0000003106137211 */ /* 0x000fe200030f0eff */
[----:B------:R0:W-:Y:S01]  /*3820*/  @P5 STG.E.U16 [R8.64], R4 ;  /* 0x0000000408005986 */ /* 0x0001e2000c101506 */
[----:B------:R-:W-:Y:S02]  /*3830*/  PRMT R0, R11, 0x7632, R0 ;  /* 0x000076320b007816 */ /* 0x000fe40000000000 */
[----:B------:R-:W-:Y:S01]  /*3840*/  PRMT R6, R15, 0x7632, R6 ;  /* 0x000076320f067816 */ /* 0x000fe20000000006 */
[----:B------:R0:W-:Y:S01]  /*3850*/  @P4 STG.E.U16 [R20.64], R10 ;  /* 0x0000000a14004986 */ /* 0x0001e2000c101506 */
[----:B------:R-:W-:-:S03]  /*3860*/  LEA R24, P6, R2, R47, 0x1 ;  /* 0x0000002f02187211 */ /* 0x000fc600078c08ff */
[----:B------:R0:W-:Y:S01]  /*3870*/  @P3 STG.E.U16 [R22.64], R11 ;  /* 0x0000000b16003986 */ /* 0x0001e2000c101506 */
[----:B------:R-:W-:-:S03]  /*3880*/  LEA.HI.X.SX32 R25, R2, R49, 0x1, P6 ;  /* 0x0000003102197211 */ /* 0x000fc600030f0eff */
[----:B------:R0:W-:Y:S04]  /*3890*/  @P2 STG.E.U16 [R18.64], R0 ;  /* 0x0000000012002986 */ /* 0x0001e8000c101506 */
[----:B------:R0:W-:Y:S01]  /*38a0*/  @P1 STG.E.U16 [R12.64], R6 ;  /* 0x000000060c001986 */ /* 0x0001e2000c101506 */
[----:B------:R-:W-:Y:S05]  /*38b0*/  @!P0 EXIT ;  /* 0x000000000000894d */ /* 0x000fea0003800000 */
[----:B0-----:R-:W-:-:S05]  /*38c0*/  PRMT R12, R17, 0x7632, R12 ;  /* 0x00007632110c7816 */ /* 0x001fca000000000c */
[----:B------:R-:W-:Y:S01]  /*38d0*/  STG.E.U16 [R24.64], R12 ;  /* 0x0000000c18007986 */ /* 0x000fe2000c101506 */
[----:B------:R-:W-:Y:S05]  /*38e0*/  EXIT ;  /* 0x000000000000794d */ /* 0x000fea0003800000 */
.L_x_3:
[----:B------:R-:W-:-:S00]  /*38f0*/  BRA `(.L_x_3) ;  /* 0xfffffff000007947 */ /* 0x000fc0000383ffff */
[----:B------:R-:W-:-:S00]  /*3900*/  NOP ;  /* 0x0000000000007918 */ /* 0x000fc00000000000 */
[----:B------:R-:W-:-:S00]  /*3910*/  NOP ;  /* 0x0000000000007918 */ /* 0x000fc00000000000 */
[----:B------:R-:W-:-:S00]  /*3920*/  NOP ;  /* 0x0000000000007918 */ /* 0x000fc00000000000 */
[----:B------:R-:W-:-:S00]  /*3930*/  NOP ;  /* 0x0000000000007918 */ /* 0x000fc00000000000 */
[----:B------:R-:W-:-:S00]  /*3940*/  NOP ;  /* 0x0000000000007918 */ /* 0x000fc00000000000 */
[----:B------:R-:W-:-:S00]  /*3950*/  NOP ;  /* 0x0000000000007918 */ /* 0x000fc00000000000 */
[----:B------:R-:W-:-:S00]  /*3960*/  NOP ;  /* 0x0000000000007918 */ /* 0x000fc00000000000 */
[----:B------:R-:W-:-:S00]  /*3970*/  NOP ;  /* 0x0000000000007918 */ /* 0x000fc00000000000 */
.L_x_4:


//--------------------- .nv.shared.matmul_kernel  --------------------------
	.section	.nv.shared.matmul_kernel,"aw",@nobits
	.sectionflags	@""
	.align	16
